// auto-generated by cutlass_sweep.gemm — config: {"arch": "sm_100", "cluster_m": 1, "cluster_n": 1, "dtype": "e4m3", "dtype_b": "e4m3", "layout": "nt", "stages": 6, "tile_k": 32, "tile_m": 128, "tile_n": 256}
#include "cutlass/cutlass.h"
#include "cutlass/gemm/collective/collective_builder.hpp"
#include "cutlass/gemm/device/gemm_universal_adapter.h"
#include "cutlass/gemm/kernel/gemm_universal.hpp"
#include "cutlass/epilogue/collective/collective_builder.hpp"

using ElemA = cutlass::float_e4m3_t;
using ElemB = cutlass::float_e4m3_t;
using ElemCD = cutlass::float_e4m3_t;
using Acc  = float;
using TileShape    = cute::Shape<cute::_128, cute::_256, cute::_32>;
using ClusterShape = cute::Shape<cute::_1, cute::_1, cute::_1>;

using CollectiveEpilogue = typename cutlass::epilogue::collective::CollectiveBuilder<
    cutlass::arch::Sm100, cutlass::arch::OpClassTensorOp,
    TileShape, ClusterShape,
    cutlass::epilogue::collective::EpilogueTileAuto,
    Acc, Acc,
    ElemCD, cutlass::layout::RowMajor, 128 / cutlass::sizeof_bits<ElemCD>::value,
    ElemCD, cutlass::layout::RowMajor, 128 / cutlass::sizeof_bits<ElemCD>::value,
    cutlass::epilogue::collective::EpilogueScheduleAuto
  >::CollectiveOp;

using CollectiveMainloop = typename cutlass::gemm::collective::CollectiveBuilder<
    cutlass::arch::Sm100, cutlass::arch::OpClassTensorOp,
    ElemA, cutlass::layout::RowMajor, 128 / cutlass::sizeof_bits<ElemA>::value,
    ElemB, cutlass::layout::ColumnMajor, 128 / cutlass::sizeof_bits<ElemB>::value,
    Acc,
    TileShape, ClusterShape,
    cutlass::gemm::collective::StageCount<6>,
    cutlass::gemm::collective::KernelScheduleAuto
  >::CollectiveOp;

using GemmKernel = cutlass::gemm::kernel::GemmUniversal<
    cute::Shape<int,int,int,int>,
    CollectiveMainloop,
    CollectiveEpilogue
>;
using Gemm = cutlass::gemm::device::GemmUniversalAdapter<GemmKernel>;

// Force the device kernel symbol into the cubin without needing a host main.
auto* _anchor = &cutlass::device_kernel<GemmKernel>;


// ===== COMPILED SASS (sm_100a) =====

	.target	sm_100a

	.elftype	@"ET_EXEC"


//--------------------- .note.nv.tkinfo           --------------------------
	.section	.note.nv.tkinfo,"",@"SHT_NOTE"
	.sectionflags	@"SHF_NOTE_NV_TKINFO"
	.tkinfo
        /*0018*/ 	.word	0x00000002
        /*0030*/ 	.string	""
        /*0030*/ 	.string	"ptxas"
        /*0030*/ 	.string	"Cuda compilation tools, release 13.0, V13.0.88"
        /*0030*/ 	.string	"Build cuda_13.0.r13.0/compiler.36424714_0"
        /*0030*/ 	.string	"-arch sm_100a -m 64 "



//--------------------- .note.nv.cuinfo           --------------------------
	.section	.note.nv.cuinfo,"",@"SHT_NOTE"
	.sectionflags	@"SHF_NOTE_NV_CUINFO"
        /*0018*/ 	.short	0x0002
        /*001a*/ 	.short	0x0064
        /*001c*/ 	.short	0x0082
	.zero		2


//--------------------- .nv.info                  --------------------------
	.section	.nv.info,"",@"SHT_CUDA_INFO"
	.align	4


	//----- nvinfo : EIATTR_REGCOUNT
	.align		4
        /*0000*/ 	.byte	0x04, 0x2f
        /*0002*/ 	.short	(.L_20 - .L_19)
	.align		4
.L_19:
        /*0004*/ 	.word	index@(_ZN7cutlass13device_kernelINS_4gemm6kernel13GemmUniversalIN4cute5tupleIJiiiiEEENS1_10collective13CollectiveMmaINS1_35MainloopSm100TmaUmmaWarpSpecializedILi6ELi2ELi2ENS5_IJNS4_1CILi1EEESB_SB_EEEEENS5_IJNSA_ILi128EEENSA_ILi256EEENSA_ILi32EEEEEENS_12float_e4m3_tENS5_IJlSB_lEEESI_SJ_NS4_8TiledMMAINS4_8MMA_AtomIJNS4_10MMA_TraitsINS4_19SM100_MMA_F8F6F4_SSEJSI_SI_fSE_SF_NS4_17integral_constantINS4_4UMMA5MajorELSQ_0EEESR_NSO_INSP_7ScaleInELSS_0EEEST_EEEEEENS4_6LayoutISC_NS5_IJNSA_ILi0EEESX_SX_EEEEENS5_IJNS4_10UnderscoreES10_S10_EEEEENS4_13SM90_TMA_LOADENS4_14ComposedLayoutINS4_7SwizzleILi1ELi4ELi3EEENS4_18smem_ptr_flag_bitsILi8EEENSW_INS5_IJNSA_ILi8EEESG_EEENS5_IJSG_SB_EEEEEEEvNS4_8identityES13_S1D_vS1E_EENS_8epilogue10collective18CollectiveEpilogueINS1G_23Sm100TmaWarpSpecializedILi4ELi2ELi64ELb0ELb0EEEJSH_NS5_IJNSW_ISE_SB_EENSW_INSA_ILi64EEESB_EEEEESI_SJ_SI_SJ_NS1G_6fusion15FusionCallbacksIS1K_NS1P_17LinearCombinationISI_fSI_fLNS_15FloatRoundStyleE2EEESH_S1O_JEEENS4_5SM1004TMEM4LOAD26SM100_TMEM_LOAD_32dp32b64xES13_NS14_INS15_ILi2ELi4ELi3EEES18_NSW_INS5_IJS19_S1M_EEENS5_IJS1M_SB_EEEEEEENS4_39AutoVectorizingCopyWithAssumedAlignmentILi128EEENS4_14SM90_TMA_STOREES23_S25_S25_EEEvvEEEEvNT_6ParamsE)
        /*0008*/ 	.word	0x000000e0


	//----- nvinfo : EIATTR_FRAME_SIZE
	.align		4
.L_20:
        /*000c*/ 	.byte	0x04, 0x11
        /*000e*/ 	.short	(.L_22 - .L_21)
	.align		4
.L_21:
        /*0010*/ 	.word	index@($__internal_2_$__cuda_sm10x_tcgen05_guardrail_trap_unallocated_columns_being_dealloced)
        /*0014*/ 	.word	0x00000000


	//----- nvinfo : EIATTR_FRAME_SIZE
	.align		4
.L_22:
        /*0018*/ 	.byte	0x04, 0x11
        /*001a*/ 	.short	(.L_24 - .L_23)
	.align		4
.L_23:
        /*001c*/ 	.word	index@($__internal_1_$__cuda_sm10x_tcgen05_guardrail_trap_phase_invalid_during_alloc)
        /*0020*/ 	.word	0x00000000


	//----- nvinfo : EIATTR_FRAME_SIZE
	.align		4
.L_24:
        /*0024*/ 	.byte	0x04, 0x11
        /*0026*/ 	.short	(.L_26 - .L_25)
	.align		4
.L_25:
        /*0028*/ 	.word	index@($__internal_0_$__cuda_sm10x_tcgen05_guardrail_trap_col_being_dealloced_not_returned_by_alloc)
        /*002c*/ 	.word	0x00000000


	//----- nvinfo : EIATTR_FRAME_SIZE
	.align		4
.L_26:
        /*0030*/ 	.byte	0x04, 0x11
        /*0032*/ 	.short	(.L_28 - .L_27)
	.align		4
.L_27:
        /*0034*/ 	.word	index@(_ZN7cutlass13device_kernelINS_4gemm6kernel13GemmUniversalIN4cute5tupleIJiiiiEEENS1_10collective13CollectiveMmaINS1_35MainloopSm100TmaUmmaWarpSpecializedILi6ELi2ELi2ENS5_IJNS4_1CILi1EEESB_SB_EEEEENS5_IJNSA_ILi128EEENSA_ILi256EEENSA_ILi32EEEEEENS_12float_e4m3_tENS5_IJlSB_lEEESI_SJ_NS4_8TiledMMAINS4_8MMA_AtomIJNS4_10MMA_TraitsINS4_19SM100_MMA_F8F6F4_SSEJSI_SI_fSE_SF_NS4_17integral_constantINS4_4UMMA5MajorELSQ_0EEESR_NSO_INSP_7ScaleInELSS_0EEEST_EEEEEENS4_6LayoutISC_NS5_IJNSA_ILi0EEESX_SX_EEEEENS5_IJNS4_10UnderscoreES10_S10_EEEEENS4_13SM90_TMA_LOADENS4_14ComposedLayoutINS4_7SwizzleILi1ELi4ELi3EEENS4_18smem_ptr_flag_bitsILi8EEENSW_INS5_IJNSA_ILi8EEESG_EEENS5_IJSG_SB_EEEEEEEvNS4_8identityES13_S1D_vS1E_EENS_8epilogue10collective18CollectiveEpilogueINS1G_23Sm100TmaWarpSpecializedILi4ELi2ELi64ELb0ELb0EEEJSH_NS5_IJNSW_ISE_SB_EENSW_INSA_ILi64EEESB_EEEEESI_SJ_SI_SJ_NS1G_6fusion15FusionCallbacksIS1K_NS1P_17LinearCombinationISI_fSI_fLNS_15FloatRoundStyleE2EEESH_S1O_JEEENS4_5SM1004TMEM4LOAD26SM100_TMEM_LOAD_32dp32b64xES13_NS14_INS15_ILi2ELi4ELi3EEES18_NSW_INS5_IJS19_S1M_EEENS5_IJS1M_SB_EEEEEEENS4_39AutoVectorizingCopyWithAssumedAlignmentILi128EEENS4_14SM90_TMA_STOREES23_S25_S25_EEEvvEEEEvNT_6ParamsE)
        /*0038*/ 	.word	0x00000000


	//----- nvinfo : EIATTR_MIN_STACK_SIZE
	.align		4
.L_28:
        /*003c*/ 	.byte	0x04, 0x12
        /*003e*/ 	.short	(.L_30 - .L_29)
	.align		4
.L_29:
        /*0040*/ 	.word	index@(_ZN7cutlass13device_kernelINS_4gemm6kernel13GemmUniversalIN4cute5tupleIJiiiiEEENS1_10collective13CollectiveMmaINS1_35MainloopSm100TmaUmmaWarpSpecializedILi6ELi2ELi2ENS5_IJNS4_1CILi1EEESB_SB_EEEEENS5_IJNSA_ILi128EEENSA_ILi256EEENSA_ILi32EEEEEENS_12float_e4m3_tENS5_IJlSB_lEEESI_SJ_NS4_8TiledMMAINS4_8MMA_AtomIJNS4_10MMA_TraitsINS4_19SM100_MMA_F8F6F4_SSEJSI_SI_fSE_SF_NS4_17integral_constantINS4_4UMMA5MajorELSQ_0EEESR_NSO_INSP_7ScaleInELSS_0EEEST_EEEEEENS4_6LayoutISC_NS5_IJNSA_ILi0EEESX_SX_EEEEENS5_IJNS4_10UnderscoreES10_S10_EEEEENS4_13SM90_TMA_LOADENS4_14ComposedLayoutINS4_7SwizzleILi1ELi4ELi3EEENS4_18smem_ptr_flag_bitsILi8EEENSW_INS5_IJNSA_ILi8EEESG_EEENS5_IJSG_SB_EEEEEEEvNS4_8identityES13_S1D_vS1E_EENS_8epilogue10collective18CollectiveEpilogueINS1G_23Sm100TmaWarpSpecializedILi4ELi2ELi64ELb0ELb0EEEJSH_NS5_IJNSW_ISE_SB_EENSW_INSA_ILi64EEESB_EEEEESI_SJ_SI_SJ_NS1G_6fusion15FusionCallbacksIS1K_NS1P_17LinearCombinationISI_fSI_fLNS_15FloatRoundStyleE2EEESH_S1O_JEEENS4_5SM1004TMEM4LOAD26SM100_TMEM_LOAD_32dp32b64xES13_NS14_INS15_ILi2ELi4ELi3EEES18_NSW_INS5_IJS19_S1M_EEENS5_IJS1M_SB_EEEEEEENS4_39AutoVectorizingCopyWithAssumedAlignmentILi128EEENS4_14SM90_TMA_STOREES23_S25_S25_EEEvvEEEEvNT_6ParamsE)
        /*0044*/ 	.word	0x00000000
.L_30:


//--------------------- .nv.compat                --------------------------
	.section	.nv.compat,"",@"SHT_CUDA_COMPAT_INFO"
	.align	4
        /*0000*/ 	.byte	0x02, 0x09, 0x01, 0x00, 0x02, 0x02, 0x02, 0x00, 0x02, 0x05, 0x05, 0x00, 0x03, 0x07, 0x01, 0x01
        /*0010*/ 	.byte	0x02, 0x03, 0x01, 0x00, 0x02, 0x06, 0x01, 0x00, 0x04, 0x0b, 0x08, 0x00, 0x09, 0x00, 0x00, 0x00
        /*0020*/ 	.byte	0x00, 0x00, 0x00, 0x00


//--------------------- .nv.info._ZN7cutlass13device_kernelINS_4gemm6kernel13GemmUniversalIN4cute5tupleIJiiiiEEENS1_10collective13CollectiveMmaINS1_35MainloopSm100TmaUmmaWarpSpecializedILi6ELi2ELi2ENS5_IJNS4_1CILi1EEESB_SB_EEEEENS5_IJNSA_ILi128EEENSA_ILi256EEENSA_ILi32EEEEEENS_12float_e4m3_tENS5_IJlSB_lEEESI_SJ_NS4_8TiledMMAINS4_8MMA_AtomIJNS4_10MMA_TraitsINS4_19SM100_MMA_F8F6F4_SSEJSI_SI_fSE_SF_NS4_17integral_constantINS4_4UMMA5MajorELSQ_0EEESR_NSO_INSP_7ScaleInELSS_0EEEST_EEEEEENS4_6LayoutISC_NS5_IJNSA_ILi0EEESX_SX_EEEEENS5_IJNS4_10UnderscoreES10_S10_EEEEENS4_13SM90_TMA_LOADENS4_14ComposedLayoutINS4_7SwizzleILi1ELi4ELi3EEENS4_18smem_ptr_flag_bitsILi8EEENSW_INS5_IJNSA_ILi8EEESG_EEENS5_IJSG_SB_EEEEEEEvNS4_8identityES13_S1D_vS1E_EENS_8epilogue10collective18CollectiveEpilogueINS1G_23Sm100TmaWarpSpecializedILi4ELi2ELi64ELb0ELb0EEEJSH_NS5_IJNSW_ISE_SB_EENSW_INSA_ILi64EEESB_EEEEESI_SJ_SI_SJ_NS1G_6fusion15FusionCallbacksIS1K_NS1P_17LinearCombinationISI_fSI_fLNS_15FloatRoundStyleE2EEESH_S1O_JEEENS4_5SM1004TMEM4LOAD26SM100_TMEM_LOAD_32dp32b64xES13_NS14_INS15_ILi2ELi4ELi3EEES18_NSW_INS5_IJS19_S1M_EEENS5_IJS1M_SB_EEEEEEENS4_39AutoVectorizingCopyWithAssumedAlignmentILi128EEENS4_14SM90_TMA_STOREES23_S25_S25_EEEvvEEEEvNT_6ParamsE --------------------------
	.section	.nv.info._ZN7cutlass13device_kernelINS_4gemm6kernel13GemmUniversalIN4cute5tupleIJiiiiEEENS1_10collective13CollectiveMmaINS1_35MainloopSm100TmaUmmaWarpSpecializedILi6ELi2ELi2ENS5_IJNS4_1CILi1EEESB_SB_EEEEENS5_IJNSA_ILi128EEENSA_ILi256EEENSA_ILi32EEEEEENS_12float_e4m3_tENS5_IJlSB_lEEESI_SJ_NS4_8TiledMMAINS4_8MMA_AtomIJNS4_10MMA_TraitsINS4_19SM100_MMA_F8F6F4_SSEJSI_SI_fSE_SF_NS4_17integral_constantINS4_4UMMA5MajorELSQ_0EEESR_NSO_INSP_7ScaleInELSS_0EEEST_EEEEEENS4_6LayoutISC_NS5_IJNSA_ILi0EEESX_SX_EEEEENS5_IJNS4_10UnderscoreES10_S10_EEEEENS4_13SM90_TMA_LOADENS4_14ComposedLayoutINS4_7SwizzleILi1ELi4ELi3EEENS4_18smem_ptr_flag_bitsILi8EEENSW_INS5_IJNSA_ILi8EEESG_EEENS5_IJSG_SB_EEEEEEEvNS4_8identityES13_S1D_vS1E_EENS_8epilogue10collective18CollectiveEpilogueINS1G_23Sm100TmaWarpSpecializedILi4ELi2ELi64ELb0ELb0EEEJSH_NS5_IJNSW_ISE_SB_EENSW_INSA_ILi64EEESB_EEEEESI_SJ_SI_SJ_NS1G_6fusion15FusionCallbacksIS1K_NS1P_17LinearCombinationISI_fSI_fLNS_15FloatRoundStyleE2EEESH_S1O_JEEENS4_5SM1004TMEM4LOAD26SM100_TMEM_LOAD_32dp32b64xES13_NS14_INS15_ILi2ELi4ELi3EEES18_NSW_INS5_IJS19_S1M_EEENS5_IJS1M_SB_EEEEEEENS4_39AutoVectorizingCopyWithAssumedAlignmentILi128EEENS4_14SM90_TMA_STOREES23_S25_S25_EEEvvEEEEvNT_6ParamsE,"",@"SHT_CUDA_INFO"
	.sectionflags	@""
	.align	4


	//----- nvinfo : EIATTR_CUDA_API_VERSION
	.align		4
        /*0000*/ 	.byte	0x04, 0x37
        /*0002*/ 	.short	(.L_32 - .L_31)
.L_31:
        /*0004*/ 	.word	0x00000082


	//----- nvinfo : EIATTR_KPARAM_INFO
	.align		4
.L_32:
        /*0008*/ 	.byte	0x04, 0x17
        /*000a*/ 	.short	(.L_34 - .L_33)
.L_33:
        /*000c*/ 	.word	0x00000000
        /*0010*/ 	.short	0x0000
        /*0012*/ 	.short	0x0000
        /*0014*/ 	.byte	0x00, 0xf0, 0x01, 0x20


	//----- nvinfo : EIATTR_AT_ENTRY_FRAGMENTS
	.align		4
.L_34:
        /*0018*/ 	.byte	0x04, 0x4f
        /*001a*/ 	.short	(.L_36 - .L_35)


	//   ....[0]....
.L_35:
        /*001c*/ 	.word	0x00000006


	//----- nvinfo : EIATTR_RESERVED_SMEM_USED
	.align		4
.L_36:
        /*0020*/ 	.byte	0x01, 0x41
	.zero		2


	//----- nvinfo : EIATTR_SPARSE_MMA_MASK
	.align		4
        /*0024*/ 	.byte	0x03, 0x50
        /*0026*/ 	.short	0x0000


	//----- nvinfo : EIATTR_TCGEN05_1CTA_USED
	.align		4
        /*0028*/ 	.byte	0x01, 0x51
	.zero		2


	//----- nvinfo : EIATTR_MAXREG_COUNT
	.align		4
        /*002c*/ 	.byte	0x03, 0x1b
        /*002e*/ 	.short	0x00ff


	//----- nvinfo : EIATTR_NUM_BARRIERS
	.align		4
        /*0030*/ 	.byte	0x02, 0x4c
        /*0032*/ 	.byte	0x07
	.zero		1


	//----- nvinfo : EIATTR_EXTERNS
	.align		4
        /*0034*/ 	.byte	0x04, 0x0f
        /*0036*/ 	.short	(.L_38 - .L_37)


	//   ....[0]....
	.align		4
.L_37:
        /*0038*/ 	.word	index@(__assertfail)


	//----- nvinfo : EIATTR_MERCURY_ISA_VERSION
	.align		4
.L_38:
        /*003c*/ 	.byte	0x03, 0x5f
        /*003e*/ 	.short	0x0101


	//----- nvinfo : EIATTR_INT_WARP_WIDE_INSTR_OFFSETS
	.align		4
        /*0040*/ 	.byte	0x04, 0x31
        /*0042*/ 	.short	(.L_40 - .L_39)


	//   ....[0]....
.L_39:
        /*0044*/ 	.word	0x00001de0


	//   ....[1]....
        /*0048*/ 	.word	0x000036e0


	//   ....[2]....
        /*004c*/ 	.word	0x00003700


	//   ....[3]....
        /*0050*/ 	.word	0x00003730


	//   ....[4]....
        /*0054*/ 	.word	0x00004070


	//   ....[5]....
        /*0058*/ 	.word	0x000040e0


	//   ....[6]....
        /*005c*/ 	.word	0x000041c0


	//   ....[7]....
        /*0060*/ 	.word	0x00004240


	//   ....[8]....
        /*0064*/ 	.word	0x00004350


	//   ....[9]....
        /*0068*/ 	.word	0x000043e0


	//   ....[10]....
        /*006c*/ 	.word	0x000045c0


	//   ....[11]....
        /*0070*/ 	.word	0x00004720


	//----- nvinfo : EIATTR_COOP_GROUP_MASK_REGIDS
	.align		4
.L_40:
        /*0074*/ 	.byte	0x04, 0x29
        /*0076*/ 	.short	(.L_42 - .L_41)


	//   ....[0]....
.L_41:
        /*0078*/ 	.word	0xffffffff


	//   ....[1]....
        /*007c*/ 	.word	0xffffffff


	//   ....[2]....
        /*0080*/ 	.word	0xffffffff


	//   ....[3]....
        /*0084*/ 	.word	0xffffffff


	//   ....[4]....
        /*0088*/ 	.word	0xffffffff


	//   ....[5]....
        /*008c*/ 	.word	0xffffffff


	//   ....[6]....
        /*0090*/ 	.word	0xffffffff


	//   ....[7]....
        /*0094*/ 	.word	0xffffffff


	//   ....[8]....
        /*0098*/ 	.word	0xffffffff


	//   ....[9]....
        /*009c*/ 	.word	0xffffffff


	//   ....[10]....
        /*00a0*/ 	.word	0xffffffff


	//   ....[11]....
        /*00a4*/ 	.word	0xffffffff


	//   ....[12]....
        /*00a8*/ 	.word	0xffffffff


	//----- nvinfo : EIATTR_COOP_GROUP_INSTR_OFFSETS
	.align		4
.L_42:
        /*00ac*/ 	.byte	0x04, 0x28
        /*00ae*/ 	.short	(.L_44 - .L_43)


	//   ....[0]....
.L_43:
        /*00b0*/ 	.word	0x00000090


	//   ....[1]....
        /*00b4*/ 	.word	0x000004d0


	//   ....[2]....
        /*00b8*/ 	.word	0x00000680


	//   ....[3]....
        /*00bc*/ 	.word	0x00000820


	//   ....[4]....
        /*00c0*/ 	.word	0x00000920


	//   ....[5]....
        /*00c4*/ 	.word	0x00000a90


	//   ....[6]....
        /*00c8*/ 	.word	0x00000bf0


	//   ....[7]....
        /*00cc*/ 	.word	0x00001cc0


	//   ....[8]....
        /*00d0*/ 	.word	0x00002bc0


	//   ....[9]....
        /*00d4*/ 	.word	0x00002dd0


	//   ....[10]....
        /*00d8*/ 	.word	0x00002e00


	//   ....[11]....
        /*00dc*/ 	.word	0x000035c0


	//   ....[12]....
        /*00e0*/ 	.word	0x000037f0


	//----- nvinfo : EIATTR_VRC_CTA_INIT_COUNT
	.align		4
.L_44:
        /*00e4*/ 	.byte	0x02, 0x4a
        /*00e6*/ 	.byte	0x80
	.zero		1


	//----- nvinfo : EIATTR_SYSCALL_OFFSETS
	.align		4
        /*00e8*/ 	.byte	0x04, 0x46
        /*00ea*/ 	.short	(.L_46 - .L_45)


	//   ....[0]....
.L_45:
        /*00ec*/ 	.word	0x00005190


	//   ....[1]....
        /*00f0*/ 	.word	0x000052d0


	//   ....[2]....
        /*00f4*/ 	.word	0x00005b30


	//   ....[3]....
        /*00f8*/ 	.word	0x00007150


	//   ....[4]....
        /*00fc*/ 	.word	0x00008700


	//   ....[5]....
        /*0100*/ 	.word	0x00009cd0


	//----- nvinfo : EIATTR_MBARRIER_INSTR_OFFSETS
	.align		4
.L_46:
        /*0104*/ 	.byte	0x04, 0x39
        /*0106*/ 	.short	(.L_48 - .L_47)


	//   ....[0]....
.L_47:
        /*0108*/ 	.word	0x000005b0
        /*010c*/ 	.word	0x000000ff
        /*0110*/ 	.word	0x00000000
        /*0114*/ 	.short	0x0100
        /*0116*/ 	.byte	0x05
	.zero		1


	//   ....[1]....
        /*0118*/ 	.word	0x000005c0
        /*011c*/ 	.word	0x000000ff
        /*0120*/ 	.word	0x00000030
        /*0124*/ 	.short	0x0100
        /*0126*/ 	.byte	0x05
	.zero		1


	//   ....[2]....
        /*0128*/ 	.word	0x000005d0
        /*012c*/ 	.word	0x000000ff
        /*0130*/ 	.word	0x00000008
        /*0134*/ 	.short	0x0100
        /*0136*/ 	.byte	0x05
	.zero		1


	//   ....[3]....
        /*0138*/ 	.word	0x000005e0
        /*013c*/ 	.word	0x000000ff
        /*0140*/ 	.word	0x00000038
        /*0144*/ 	.short	0x0100
        /*0146*/ 	.byte	0x05
	.zero		1


	//   ....[4]....
        /*0148*/ 	.word	0x000005f0
        /*014c*/ 	.word	0x000000ff
        /*0150*/ 	.word	0x00000010
        /*0154*/ 	.short	0x0100
        /*0156*/ 	.byte	0x05
	.zero		1


	//   ....[5]....
        /*0158*/ 	.word	0x00000600
        /*015c*/ 	.word	0x000000ff
        /*0160*/ 	.word	0x00000040
        /*0164*/ 	.short	0x0100
        /*0166*/ 	.byte	0x05
	.zero		1


	//   ....[6]....
        /*0168*/ 	.word	0x00000610
        /*016c*/ 	.word	0x000000ff
        /*0170*/ 	.word	0x00000018
        /*0174*/ 	.short	0x0100
        /*0176*/ 	.byte	0x05
	.zero		1


	//   ....[7]....
        /*0178*/ 	.word	0x00000620
        /*017c*/ 	.word	0x000000ff
        /*0180*/ 	.word	0x00000048
        /*0184*/ 	.short	0x0100
        /*0186*/ 	.byte	0x05
	.zero		1


	//   ....[8]....
        /*0188*/ 	.word	0x00000630
        /*018c*/ 	.word	0x000000ff
        /*0190*/ 	.word	0x00000020
        /*0194*/ 	.short	0x0100
        /*0196*/ 	.byte	0x05
	.zero		1


	//   ....[9]....
        /*0198*/ 	.word	0x00000640
        /*019c*/ 	.word	0x000000ff
        /*01a0*/ 	.word	0x00000050
        /*01a4*/ 	.short	0x0100
        /*01a6*/ 	.byte	0x05
	.zero		1


	//   ....[10]....
        /*01a8*/ 	.word	0x00000650
        /*01ac*/ 	.word	0x000000ff
        /*01b0*/ 	.word	0x00000028
        /*01b4*/ 	.short	0x0100
        /*01b6*/ 	.byte	0x05
	.zero		1


	//   ....[11]....
        /*01b8*/ 	.word	0x00000660
        /*01bc*/ 	.word	0x000000ff
        /*01c0*/ 	.word	0x00000058
        /*01c4*/ 	.short	0x0100
        /*01c6*/ 	.byte	0x05
	.zero		1


	//   ....[12]....
        /*01c8*/ 	.word	0x00000790
        /*01cc*/ 	.word	0x000000ff
        /*01d0*/ 	.word	0x00000060
        /*01d4*/ 	.short	0x0100
        /*01d6*/ 	.byte	0x07
	.zero		1


	//   ....[13]....
        /*01d8*/ 	.word	0x000007a0
        /*01dc*/ 	.word	0x000000ff
        /*01e0*/ 	.word	0x00000080
        /*01e4*/ 	.short	0x0100
        /*01e6*/ 	.byte	0x07
	.zero		1


	//   ....[14]....
        /*01e8*/ 	.word	0x000007b0
        /*01ec*/ 	.word	0x000000ff
        /*01f0*/ 	.word	0x00000068
        /*01f4*/ 	.short	0x0100
        /*01f6*/ 	.byte	0x07
	.zero		1


	//   ....[15]....
        /*01f8*/ 	.word	0x000007c0
        /*01fc*/ 	.word	0x000000ff
        /*0200*/ 	.word	0x00000088
        /*0204*/ 	.short	0x0100
        /*0206*/ 	.byte	0x07
	.zero		1


	//   ....[16]....
        /*0208*/ 	.word	0x000007d0
        /*020c*/ 	.word	0x000000ff
        /*0210*/ 	.word	0x00000070
        /*0214*/ 	.short	0x0100
        /*0216*/ 	.byte	0x07
	.zero		1


	//   ....[17]....
        /*0218*/ 	.word	0x000007e0
        /*021c*/ 	.word	0x000000ff
        /*0220*/ 	.word	0x00000090
        /*0224*/ 	.short	0x0100
        /*0226*/ 	.byte	0x07
	.zero		1


	//   ....[18]....
        /*0228*/ 	.word	0x000007f0
        /*022c*/ 	.word	0x000000ff
        /*0230*/ 	.word	0x00000078
        /*0234*/ 	.short	0x0100
        /*0236*/ 	.byte	0x07
	.zero		1


	//   ....[19]....
        /*0238*/ 	.word	0x00000800
        /*023c*/ 	.word	0x000000ff
        /*0240*/ 	.word	0x00000098
        /*0244*/ 	.short	0x0100
        /*0246*/ 	.byte	0x07
	.zero		1


	//   ....[20]....
        /*0248*/ 	.word	0x000008f0
        /*024c*/ 	.word	0x000000ff
        /*0250*/ 	.word	0x000000a0
        /*0254*/ 	.short	0x0100
        /*0256*/ 	.byte	0x05
	.zero		1


	//   ....[21]....
        /*0258*/ 	.word	0x00000900
        /*025c*/ 	.word	0x000000ff
        /*0260*/ 	.word	0x000000a8
        /*0264*/ 	.short	0x0100
        /*0266*/ 	.byte	0x05
	.zero		1


	//   ....[22]....
        /*0268*/ 	.word	0x00000a40
        /*026c*/ 	.word	0x000000ff
        /*0270*/ 	.word	0x000000b0
        /*0274*/ 	.short	0x0100
        /*0276*/ 	.byte	0x05
	.zero		1


	//   ....[23]....
        /*0278*/ 	.word	0x00000a50
        /*027c*/ 	.word	0x000000ff
        /*0280*/ 	.word	0x000000c0
        /*0284*/ 	.short	0x0100
        /*0286*/ 	.byte	0x05
	.zero		1


	//   ....[24]....
        /*0288*/ 	.word	0x00000a60
        /*028c*/ 	.word	0x000000ff
        /*0290*/ 	.word	0x000000b8
        /*0294*/ 	.short	0x0100
        /*0296*/ 	.byte	0x05
	.zero		1


	//   ....[25]....
        /*0298*/ 	.word	0x00000a70
        /*029c*/ 	.word	0x000000ff
        /*02a0*/ 	.word	0x000000c8
        /*02a4*/ 	.short	0x0100
        /*02a6*/ 	.byte	0x05
	.zero		1


	//   ....[26]....
        /*02a8*/ 	.word	0x00000ba0
        /*02ac*/ 	.word	0x000000ff
        /*02b0*/ 	.word	0x000000d0
        /*02b4*/ 	.short	0x0100
        /*02b6*/ 	.byte	0x07
	.zero		1


	//   ....[27]....
        /*02b8*/ 	.word	0x00000bb0
        /*02bc*/ 	.word	0x000000ff
        /*02c0*/ 	.word	0x000000e0
        /*02c4*/ 	.short	0x0100
        /*02c6*/ 	.byte	0x07
	.zero		1


	//   ....[28]....
        /*02c8*/ 	.word	0x00000bc0
        /*02cc*/ 	.word	0x000000ff
        /*02d0*/ 	.word	0x000000d8
        /*02d4*/ 	.short	0x0100
        /*02d6*/ 	.byte	0x07
	.zero		1


	//   ....[29]....
        /*02d8*/ 	.word	0x00000bd0
        /*02dc*/ 	.word	0x000000ff
        /*02e0*/ 	.word	0x000000e8
        /*02e4*/ 	.short	0x0100
        /*02e6*/ 	.byte	0x07
	.zero		1


	//   ....[30]....
        /*02e8*/ 	.word	0x00000cc0
        /*02ec*/ 	.word	0x000000ff
        /*02f0*/ 	.word	0x000000f0
        /*02f4*/ 	.short	0x0100
        /*02f6*/ 	.byte	0x05
	.zero		1


	//   ....[31]....
        /*02f8*/ 	.word	0x00000cd0
        /*02fc*/ 	.word	0x000000ff
        /*0300*/ 	.word	0x00000100
        /*0304*/ 	.short	0x0100
        /*0306*/ 	.byte	0x05
	.zero		1


	//   ....[32]....
        /*0308*/ 	.word	0x00000ce0
        /*030c*/ 	.word	0x000000ff
        /*0310*/ 	.word	0x000000f8
        /*0314*/ 	.short	0x0100
        /*0316*/ 	.byte	0x05
	.zero		1


	//   ....[33]....
        /*0318*/ 	.word	0x00000cf0
        /*031c*/ 	.word	0x000000ff
        /*0320*/ 	.word	0x00000108
        /*0324*/ 	.short	0x0100
        /*0326*/ 	.byte	0x05
	.zero		1


	//   ....[34]....
        /*0328*/ 	.word	0x000015c0
        /*032c*/ 	.word	0x00000003
        /*0330*/ 	.word	0x00000100
        /*0334*/ 	.short	0x010a
        /*0336*/ 	.byte	0xff
	.zero		1


	//   ....[35]....
        /*0338*/ 	.word	0x000015f0
        /*033c*/ 	.word	0x00000003
        /*0340*/ 	.word	0x000000f0
        /*0344*/ 	.short	0x0101
        /*0346*/ 	.byte	0xff
	.zero		1


	//   ....[36]....
        /*0348*/ 	.word	0x000016c0
        /*034c*/ 	.word	0x000000ff
        /*0350*/ 	.word	0x00000030
        /*0354*/ 	.short	0x010a
        /*0356*/ 	.byte	0x08
	.zero		1


	//   ....[37]....
        /*0358*/ 	.word	0x00001760
        /*035c*/ 	.word	0x000000ff
        /*0360*/ 	.word	0x00000030
        /*0364*/ 	.short	0x010a
        /*0366*/ 	.byte	0x21
	.zero		1


	//   ....[38]....
        /*0368*/ 	.word	0x000018b0
        /*036c*/ 	.word	0x000000ff
        /*0370*/ 	.word	0x00000030
        /*0374*/ 	.short	0x010a
        /*0376*/ 	.byte	0x08
	.zero		1


	//   ....[39]....
        /*0378*/ 	.word	0x000019c0
        /*037c*/ 	.word	0x000000ff
        /*0380*/ 	.word	0x000000a8
        /*0384*/ 	.short	0x0101
        /*0386*/ 	.byte	0x04
	.zero		1


	//   ....[40]....
        /*0388*/ 	.word	0x000019e0
        /*038c*/ 	.word	0x000000ff
        /*0390*/ 	.word	0x00000030
        /*0394*/ 	.short	0x010a
        /*0396*/ 	.byte	0x08
	.zero		1


	//   ....[41]....
        /*0398*/ 	.word	0x00001a60
        /*039c*/ 	.word	0x000000ff
        /*03a0*/ 	.word	0x00000030
        /*03a4*/ 	.short	0x010a
        /*03a6*/ 	.byte	0x11
	.zero		1


	//   ....[42]....
        /*03a8*/ 	.word	0x00001bb0
        /*03ac*/ 	.word	0x000000ff
        /*03b0*/ 	.word	0x00000030
        /*03b4*/ 	.short	0x010a
        /*03b6*/ 	.byte	0x08
	.zero		1


	//   ....[43]....
        /*03b8*/ 	.word	0x00001cf0
        /*03bc*/ 	.word	0x00000002
        /*03c0*/ 	.word	0x000000b0
        /*03c4*/ 	.short	0x010a
        /*03c6*/ 	.byte	0xff
	.zero		1


	//   ....[44]....
        /*03c8*/ 	.word	0x00001db0
        /*03cc*/ 	.word	0x00000002
        /*03d0*/ 	.word	0x00000000
        /*03d4*/ 	.short	0x0101
        /*03d6*/ 	.byte	0xff
	.zero		1


	//   ....[45]....
        /*03d8*/ 	.word	0x00002310
        /*03dc*/ 	.word	0x000000ff
        /*03e0*/ 	.word	0x00000000
        /*03e4*/ 	.short	0x010a
        /*03e6*/ 	.byte	0x05
	.zero		1


	//   ....[46]....
        /*03e8*/ 	.word	0x000023a0
        /*03ec*/ 	.word	0x000000ff
        /*03f0*/ 	.word	0x00000000
        /*03f4*/ 	.short	0x010a
        /*03f6*/ 	.byte	0x05
	.zero		1


	//   ....[47]....
        /*03f8*/ 	.word	0x00002430
        /*03fc*/ 	.word	0x000000ff
        /*0400*/ 	.word	0x00000000
        /*0404*/ 	.short	0x010a
        /*0406*/ 	.byte	0x05
	.zero		1


	//   ....[48]....
        /*0408*/ 	.word	0x000024c0
        /*040c*/ 	.word	0x000000ff
        /*0410*/ 	.word	0x00000000
        /*0414*/ 	.short	0x010a
        /*0416*/ 	.byte	0x05
	.zero		1


	//   ....[49]....
        /*0418*/ 	.word	0x00002550
        /*041c*/ 	.word	0x000000ff
        /*0420*/ 	.word	0x00000000
        /*0424*/ 	.short	0x010a
        /*0426*/ 	.byte	0x05
	.zero		1


	//   ....[50]....
        /*0428*/ 	.word	0x000025f0
        /*042c*/ 	.word	0x00000000
        /*0430*/ 	.word	0x00000000
        /*0434*/ 	.short	0x010a
        /*0436*/ 	.byte	0xff
	.zero		1


	//   ....[51]....
        /*0438*/ 	.word	0x00002710
        /*043c*/ 	.word	0x00000000
        /*0440*/ 	.word	0x000000f0
        /*0444*/ 	.short	0x010a
        /*0446*/ 	.byte	0xff
	.zero		1


	//   ....[52]....
        /*0448*/ 	.word	0x00002770
        /*044c*/ 	.word	0x00000004
        /*0450*/ 	.word	0x00000000
        /*0454*/ 	.short	0x0101
        /*0456*/ 	.byte	0xff
	.zero		1


	//   ....[53]....
        /*0458*/ 	.word	0x00002790
        /*045c*/ 	.word	0x000000ff
        /*0460*/ 	.word	0x000000c0
        /*0464*/ 	.short	0x010a
        /*0466*/ 	.byte	0x05
	.zero		1


	//   ....[54]....
        /*0468*/ 	.word	0x000028b0
        /*046c*/ 	.word	0x00000000
        /*0470*/ 	.word	0x000000b0
        /*0474*/ 	.short	0x010a
        /*0476*/ 	.byte	0xff
	.zero		1


	//   ....[55]....
        /*0478*/ 	.word	0x000029c0
        /*047c*/ 	.word	0x00000000
        /*0480*/ 	.word	0x00000000
        /*0484*/ 	.short	0x0101
        /*0486*/ 	.byte	0xff
	.zero		1


	//   ....[56]....
        /*0488*/ 	.word	0x00002a50
        /*048c*/ 	.word	0x000000ff
        /*0490*/ 	.word	0x000000c0
        /*0494*/ 	.short	0x0106
        /*0496*/ 	.byte	0x05
	.zero		1


	//   ....[57]....
        /*0498*/ 	.word	0x00002a70
        /*049c*/ 	.word	0x000000ff
        /*04a0*/ 	.word	0x000000c0
        /*04a4*/ 	.short	0x010a
        /*04a6*/ 	.byte	0x05
	.zero		1


	//   ....[58]....
        /*04a8*/ 	.word	0x00002b00
        /*04ac*/ 	.word	0x000000ff
        /*04b0*/ 	.word	0x000000c0
        /*04b4*/ 	.short	0x0106
        /*04b6*/ 	.byte	0x04
	.zero		1


	//   ....[59]....
        /*04b8*/ 	.word	0x00002b40
        /*04bc*/ 	.word	0x00000000
        /*04c0*/ 	.word	0x000000c0
        /*04c4*/ 	.short	0x010a
        /*04c6*/ 	.byte	0xff
	.zero		1


	//   ....[60]....
        /*04c8*/ 	.word	0x00003020
        /*04cc*/ 	.word	0x00000000
        /*04d0*/ 	.word	0x000000b0
        /*04d4*/ 	.short	0x010a
        /*04d6*/ 	.byte	0xff
	.zero		1


	//   ....[61]....
        /*04d8*/ 	.word	0x00003120
        /*04dc*/ 	.word	0x00000003
        /*04e0*/ 	.word	0x00000000
        /*04e4*/ 	.short	0x0101
        /*04e6*/ 	.byte	0xff
	.zero		1


	//   ....[62]....
        /*04e8*/ 	.word	0x00003130
        /*04ec*/ 	.word	0x000000ff
        /*04f0*/ 	.word	0x00000000
        /*04f4*/ 	.short	0x010a
        /*04f6*/ 	.byte	0x04
	.zero		1


	//   ....[63]....
        /*04f8*/ 	.word	0x00003150
        /*04fc*/ 	.word	0x000000ff
        /*0500*/ 	.word	0x000000e0
        /*0504*/ 	.short	0x010a
        /*0506*/ 	.byte	0x09
	.zero		1


	//   ....[64]....
        /*0508*/ 	.word	0x00003230
        /*050c*/ 	.word	0x000000ff
        /*0510*/ 	.word	0x00000000
        /*0514*/ 	.short	0x010a
        /*0516*/ 	.byte	0x07
	.zero		1


	//   ....[65]....
        /*0518*/ 	.word	0x00003360
        /*051c*/ 	.word	0x000000ff
        /*0520*/ 	.word	0x00000000
        /*0524*/ 	.short	0x010a
        /*0526*/ 	.byte	0x04
	.zero		1


	//   ....[66]....
        /*0528*/ 	.word	0x00003510
        /*052c*/ 	.word	0x000000ff
        /*0530*/ 	.word	0x00000000
        /*0534*/ 	.short	0x010a
        /*0536*/ 	.byte	0x05
	.zero		1


	//   ....[67]....
        /*0538*/ 	.word	0x000035a0
        /*053c*/ 	.word	0x000000ff
        /*0540*/ 	.word	0x00000000
        /*0544*/ 	.short	0x010a
        /*0546*/ 	.byte	0x07
	.zero		1


	//   ....[68]....
        /*0548*/ 	.word	0x00003a20
        /*054c*/ 	.word	0x00000000
        /*0550*/ 	.word	0x000000b0
        /*0554*/ 	.short	0x010a
        /*0556*/ 	.byte	0xff
	.zero		1


	//   ....[69]....
        /*0558*/ 	.word	0x00003ae0
        /*055c*/ 	.word	0x00000000
        /*0560*/ 	.word	0x00000000
        /*0564*/ 	.short	0x0101
        /*0566*/ 	.byte	0xff
	.zero		1


	//   ....[70]....
        /*0568*/ 	.word	0x00003e00
        /*056c*/ 	.word	0x000000ff
        /*0570*/ 	.word	0x000000a8
        /*0574*/ 	.short	0x010a
        /*0576*/ 	.byte	0x07
	.zero		1


	//   ....[71]....
        /*0578*/ 	.word	0x00003ff0
        /*057c*/ 	.word	0x000000ff
        /*0580*/ 	.word	0x00000080
        /*0584*/ 	.short	0x010a
        /*0586*/ 	.byte	0x07
	.zero		1


	//   ....[72]....
        /*0588*/ 	.word	0x00004160
        /*058c*/ 	.word	0x000000ff
        /*0590*/ 	.word	0x00000060
        /*0594*/ 	.short	0x010b
        /*0596*/ 	.byte	0x07
	.zero		1


	//   ....[73]....
        /*0598*/ 	.word	0x00004170
        /*059c*/ 	.word	0x000000ff
        /*05a0*/ 	.word	0x00000000
        /*05a4*/ 	.short	0x0101
        /*05a6*/ 	.byte	0x08
	.zero		1


	//   ....[74]....
        /*05a8*/ 	.word	0x00004190
        /*05ac*/ 	.word	0x000000ff
        /*05b0*/ 	.word	0x00000088
        /*05b4*/ 	.short	0x010a
        /*05b6*/ 	.byte	0x07
	.zero		1


	//   ....[75]....
        /*05b8*/ 	.word	0x000042f0
        /*05bc*/ 	.word	0x000000ff
        /*05c0*/ 	.word	0x00000068
        /*05c4*/ 	.short	0x010b
        /*05c6*/ 	.byte	0x07
	.zero		1


	//   ....[76]....
        /*05c8*/ 	.word	0x00004300
        /*05cc*/ 	.word	0x000000ff
        /*05d0*/ 	.word	0x00000000
        /*05d4*/ 	.short	0x0101
        /*05d6*/ 	.byte	0x08
	.zero		1


	//   ....[77]....
        /*05d8*/ 	.word	0x00004310
        /*05dc*/ 	.word	0x000000ff
        /*05e0*/ 	.word	0x00000090
        /*05e4*/ 	.short	0x010a
        /*05e6*/ 	.byte	0x07
	.zero		1


	//   ....[78]....
        /*05e8*/ 	.word	0x000044b0
        /*05ec*/ 	.word	0x000000ff
        /*05f0*/ 	.word	0x00000070
        /*05f4*/ 	.short	0x010b
        /*05f6*/ 	.byte	0x07
	.zero		1


	//   ....[79]....
        /*05f8*/ 	.word	0x00004520
        /*05fc*/ 	.word	0x000000ff
        /*0600*/ 	.word	0x00000000
        /*0604*/ 	.short	0x0101
        /*0606*/ 	.byte	0x08
	.zero		1


	//   ....[80]....
        /*0608*/ 	.word	0x00004550
        /*060c*/ 	.word	0x000000ff
        /*0610*/ 	.word	0x00000098
        /*0614*/ 	.short	0x010a
        /*0616*/ 	.byte	0x07
	.zero		1


	//   ....[81]....
        /*0618*/ 	.word	0x00004760
        /*061c*/ 	.word	0x000000ff
        /*0620*/ 	.word	0x00000078
        /*0624*/ 	.short	0x010b
        /*0626*/ 	.byte	0x07
	.zero		1


	//   ....[82]....
        /*0628*/ 	.word	0x00004780
        /*062c*/ 	.word	0x000000ff
        /*0630*/ 	.word	0x00000000
        /*0634*/ 	.short	0x0101
        /*0636*/ 	.byte	0x0d
	.zero		1


	//   ....[83]....
        /*0638*/ 	.word	0x000047b0
        /*063c*/ 	.word	0x000000ff
        /*0640*/ 	.word	0x00000080
        /*0644*/ 	.short	0x010a
        /*0646*/ 	.byte	0x07
	.zero		1


	//   ....[84]....
        /*0648*/ 	.word	0x000047d0
        /*064c*/ 	.word	0x000000ff
        /*0650*/ 	.word	0x00000088
        /*0654*/ 	.short	0x010a
        /*0656*/ 	.byte	0x07
	.zero		1


	//   ....[85]....
        /*0658*/ 	.word	0x000047f0
        /*065c*/ 	.word	0x000000ff
        /*0660*/ 	.word	0x00000090
        /*0664*/ 	.short	0x010a
        /*0666*/ 	.byte	0x07
	.zero		1


	//   ....[86]....
        /*0668*/ 	.word	0x00004830
        /*066c*/ 	.word	0x00000000
        /*0670*/ 	.word	0x00000098
        /*0674*/ 	.short	0x010a
        /*0676*/ 	.byte	0xff
	.zero		1


	//   ....[87]....
        /*0678*/ 	.word	0x00004b60
        /*067c*/ 	.word	0x00000000
        /*0680*/ 	.word	0x000000b0
        /*0684*/ 	.short	0x010a
        /*0686*/ 	.byte	0xff
	.zero		1


	//   ....[88]....
        /*0688*/ 	.word	0x00004c70
        /*068c*/ 	.word	0x00000000
        /*0690*/ 	.word	0x00000000
        /*0694*/ 	.short	0x0101
        /*0696*/ 	.byte	0xff
	.zero		1


	//   ....[89]....
        /*0698*/ 	.word	0x000056d0
        /*069c*/ 	.word	0x00000003
        /*06a0*/ 	.word	0x00000060
        /*06a4*/ 	.short	0x010a
        /*06a6*/ 	.byte	0xff
	.zero		1


	//   ....[90]....
        /*06a8*/ 	.word	0x00005710
        /*06ac*/ 	.word	0x000000c1
        /*06b0*/ 	.word	0x000000d0
        /*06b4*/ 	.short	0x010a
        /*06b6*/ 	.byte	0xff
	.zero		1


	//   ....[91]....
        /*06b8*/ 	.word	0x00005840
        /*06bc*/ 	.word	0x00000003
        /*06c0*/ 	.word	0x00000060
        /*06c4*/ 	.short	0x010a
        /*06c6*/ 	.byte	0xff
	.zero		1


	//   ....[92]....
        /*06c8*/ 	.word	0x000059a0
        /*06cc*/ 	.word	0x00000000
        /*06d0*/ 	.word	0x00000000
        /*06d4*/ 	.short	0x0101
        /*06d6*/ 	.byte	0xff
	.zero		1


	//   ....[93]....
        /*06d8*/ 	.word	0x00005a00
        /*06dc*/ 	.word	0x000000c1
        /*06e0*/ 	.word	0x000000d0
        /*06e4*/ 	.short	0x010a
        /*06e6*/ 	.byte	0xff
	.zero		1


	//   ....[94]....
        /*06e8*/ 	.word	0x00006db0
        /*06ec*/ 	.word	0x000000cc
        /*06f0*/ 	.word	0x00000060
        /*06f4*/ 	.short	0x010a
        /*06f6*/ 	.byte	0xff
	.zero		1


	//   ....[95]....
        /*06f8*/ 	.word	0x00006e80
        /*06fc*/ 	.word	0x000000cc
        /*0700*/ 	.word	0x00000060
        /*0704*/ 	.short	0x010a
        /*0706*/ 	.byte	0xff
	.zero		1


	//   ....[96]....
        /*0708*/ 	.word	0x00006fc0
        /*070c*/ 	.word	0x00000003
        /*0710*/ 	.word	0x00000000
        /*0714*/ 	.short	0x0101
        /*0716*/ 	.byte	0xff
	.zero		1


	//   ....[97]....
        /*0718*/ 	.word	0x00008360
        /*071c*/ 	.word	0x00000000
        /*0720*/ 	.word	0x00000060
        /*0724*/ 	.short	0x010a
        /*0726*/ 	.byte	0xff
	.zero		1


	//   ....[98]....
        /*0728*/ 	.word	0x00008430
        /*072c*/ 	.word	0x00000000
        /*0730*/ 	.word	0x00000060
        /*0734*/ 	.short	0x010a
        /*0736*/ 	.byte	0xff
	.zero		1


	//   ....[99]....
        /*0738*/ 	.word	0x00008590
        /*073c*/ 	.word	0x00000000
        /*0740*/ 	.word	0x00000000
        /*0744*/ 	.short	0x0101
        /*0746*/ 	.byte	0xff
	.zero		1


	//   ....[100]....
        /*0748*/ 	.word	0x00009940
        /*074c*/ 	.word	0x00000000
        /*0750*/ 	.word	0x00000060
        /*0754*/ 	.short	0x010a
        /*0756*/ 	.byte	0xff
	.zero		1


	//   ....[101]....
        /*0758*/ 	.word	0x00009a10
        /*075c*/ 	.word	0x00000000
        /*0760*/ 	.word	0x00000060
        /*0764*/ 	.short	0x010a
        /*0766*/ 	.byte	0xff
	.zero		1


	//   ....[102]....
        /*0768*/ 	.word	0x00009b70
        /*076c*/ 	.word	0x00000000
        /*0770*/ 	.word	0x00000000
        /*0774*/ 	.short	0x0101
        /*0776*/ 	.byte	0xff
	.zero		1


	//   ....[103]....
        /*0778*/ 	.word	0x0000a060
        /*077c*/ 	.word	0x000000ff
        /*0780*/ 	.word	0x00000000
        /*0784*/ 	.short	0x0101
        /*0786*/ 	.byte	0x05
	.zero		1


	//   ....[104]....
        /*0788*/ 	.word	0x0000afe0
        /*078c*/ 	.word	0x00000003
        /*0790*/ 	.word	0x00000100
        /*0794*/ 	.short	0x010a
        /*0796*/ 	.byte	0xff
	.zero		1


	//   ....[105]....
        /*0798*/ 	.word	0x0000b040
        /*079c*/ 	.word	0x00000002
        /*07a0*/ 	.word	0x00000030
        /*07a4*/ 	.short	0x010a
        /*07a6*/ 	.byte	0xff
	.zero		1


	//   ....[106]....
        /*07a8*/ 	.word	0x0000b0a0
        /*07ac*/ 	.word	0x00000002
        /*07b0*/ 	.word	0x00000030
        /*07b4*/ 	.short	0x010a
        /*07b6*/ 	.byte	0xff
	.zero		1


	//   ....[107]....
        /*07b8*/ 	.word	0x0000b0f0
        /*07bc*/ 	.word	0x00000002
        /*07c0*/ 	.word	0x000000b0
        /*07c4*/ 	.short	0x010a
        /*07c6*/ 	.byte	0xff
	.zero		1


	//   ....[108]....
        /*07c8*/ 	.word	0x0000b150
        /*07cc*/ 	.word	0x00000000
        /*07d0*/ 	.word	0x00000000
        /*07d4*/ 	.short	0x010a
        /*07d6*/ 	.byte	0xff
	.zero		1


	//   ....[109]....
        /*07d8*/ 	.word	0x0000b1b0
        /*07dc*/ 	.word	0x00000000
        /*07e0*/ 	.word	0x00000000
        /*07e4*/ 	.short	0x010a
        /*07e6*/ 	.byte	0xff
	.zero		1


	//   ....[110]....
        /*07e8*/ 	.word	0x0000b210
        /*07ec*/ 	.word	0x00000000
        /*07f0*/ 	.word	0x00000000
        /*07f4*/ 	.short	0x010a
        /*07f6*/ 	.byte	0xff
	.zero		1


	//   ....[111]....
        /*07f8*/ 	.word	0x0000b270
        /*07fc*/ 	.word	0x00000000
        /*0800*/ 	.word	0x00000000
        /*0804*/ 	.short	0x010a
        /*0806*/ 	.byte	0xff
	.zero		1


	//   ....[112]....
        /*0808*/ 	.word	0x0000b2d0
        /*080c*/ 	.word	0x00000000
        /*0810*/ 	.word	0x00000000
        /*0814*/ 	.short	0x010a
        /*0816*/ 	.byte	0xff
	.zero		1


	//   ....[113]....
        /*0818*/ 	.word	0x0000b320
        /*081c*/ 	.word	0x00000000
        /*0820*/ 	.word	0x000000f0
        /*0824*/ 	.short	0x010a
        /*0826*/ 	.byte	0xff
	.zero		1


	//   ....[114]....
        /*0828*/ 	.word	0x0000b380
        /*082c*/ 	.word	0x00000000
        /*0830*/ 	.word	0x000000c0
        /*0834*/ 	.short	0x010a
        /*0836*/ 	.byte	0xff
	.zero		1


	//   ....[115]....
        /*0838*/ 	.word	0x0000b3d0
        /*083c*/ 	.word	0x00000000
        /*0840*/ 	.word	0x000000b0
        /*0844*/ 	.short	0x010a
        /*0846*/ 	.byte	0xff
	.zero		1


	//   ....[116]....
        /*0848*/ 	.word	0x0000b430
        /*084c*/ 	.word	0x00000000
        /*0850*/ 	.word	0x000000c0
        /*0854*/ 	.short	0x010a
        /*0856*/ 	.byte	0xff
	.zero		1


	//   ....[117]....
        /*0858*/ 	.word	0x0000b480
        /*085c*/ 	.word	0x00000000
        /*0860*/ 	.word	0x000000b0
        /*0864*/ 	.short	0x010a
        /*0866*/ 	.byte	0xff
	.zero		1


	//   ....[118]....
        /*0868*/ 	.word	0x0000b4e0
        /*086c*/ 	.word	0x00000003
        /*0870*/ 	.word	0x000000e0
        /*0874*/ 	.short	0x010a
        /*0876*/ 	.byte	0xff
	.zero		1


	//   ....[119]....
        /*0878*/ 	.word	0x0000b540
        /*087c*/ 	.word	0x00000000
        /*0880*/ 	.word	0x00000000
        /*0884*/ 	.short	0x010a
        /*0886*/ 	.byte	0xff
	.zero		1


	//   ....[120]....
        /*0888*/ 	.word	0x0000b5a0
        /*088c*/ 	.word	0x00000000
        /*0890*/ 	.word	0x00000000
        /*0894*/ 	.short	0x010a
        /*0896*/ 	.byte	0xff
	.zero		1


	//   ....[121]....
        /*0898*/ 	.word	0x0000b600
        /*089c*/ 	.word	0x00000000
        /*08a0*/ 	.word	0x00000000
        /*08a4*/ 	.short	0x010a
        /*08a6*/ 	.byte	0xff
	.zero		1


	//   ....[122]....
        /*08a8*/ 	.word	0x0000b650
        /*08ac*/ 	.word	0x00000000
        /*08b0*/ 	.word	0x000000b0
        /*08b4*/ 	.short	0x010a
        /*08b6*/ 	.byte	0xff
	.zero		1


	//   ....[123]....
        /*08b8*/ 	.word	0x0000b6b0
        /*08bc*/ 	.word	0x00000000
        /*08c0*/ 	.word	0x000000a8
        /*08c4*/ 	.short	0x010a
        /*08c6*/ 	.byte	0xff
	.zero		1


	//   ....[124]....
        /*08c8*/ 	.word	0x0000b710
        /*08cc*/ 	.word	0x00000003
        /*08d0*/ 	.word	0x00000080
        /*08d4*/ 	.short	0x010a
        /*08d6*/ 	.byte	0xff
	.zero		1


	//   ....[125]....
        /*08d8*/ 	.word	0x0000b770
        /*08dc*/ 	.word	0x00000003
        /*08e0*/ 	.word	0x00000088
        /*08e4*/ 	.short	0x010a
        /*08e6*/ 	.byte	0xff
	.zero		1


	//   ....[126]....
        /*08e8*/ 	.word	0x0000b7d0
        /*08ec*/ 	.word	0x00000003
        /*08f0*/ 	.word	0x00000090
        /*08f4*/ 	.short	0x010a
        /*08f6*/ 	.byte	0xff
	.zero		1


	//   ....[127]....
        /*08f8*/ 	.word	0x0000b830
        /*08fc*/ 	.word	0x00000003
        /*0900*/ 	.word	0x00000098
        /*0904*/ 	.short	0x010a
        /*0906*/ 	.byte	0xff
	.zero		1


	//   ....[128]....
        /*0908*/ 	.word	0x0000b890
        /*090c*/ 	.word	0x00000000
        /*0910*/ 	.word	0x00000080
        /*0914*/ 	.short	0x010a
        /*0916*/ 	.byte	0xff
	.zero		1


	//   ....[129]....
        /*0918*/ 	.word	0x0000b8f0
        /*091c*/ 	.word	0x00000000
        /*0920*/ 	.word	0x00000088
        /*0924*/ 	.short	0x010a
        /*0926*/ 	.byte	0xff
	.zero		1


	//   ....[130]....
        /*0928*/ 	.word	0x0000b950
        /*092c*/ 	.word	0x00000000
        /*0930*/ 	.word	0x00000090
        /*0934*/ 	.short	0x010a
        /*0936*/ 	.byte	0xff
	.zero		1


	//   ....[131]....
        /*0938*/ 	.word	0x0000b9a0
        /*093c*/ 	.word	0x00000000
        /*0940*/ 	.word	0x000000b0
        /*0944*/ 	.short	0x010a
        /*0946*/ 	.byte	0xff
	.zero		1


	//   ....[132]....
        /*0948*/ 	.word	0x0000b9f0
        /*094c*/ 	.word	0x00000003
        /*0950*/ 	.word	0x00000060
        /*0954*/ 	.short	0x010a
        /*0956*/ 	.byte	0xff
	.zero		1


	//   ....[133]....
        /*0958*/ 	.word	0x0000ba40
        /*095c*/ 	.word	0x000000c1
        /*0960*/ 	.word	0x000000d0
        /*0964*/ 	.short	0x010a
        /*0966*/ 	.byte	0xff
	.zero		1


	//   ....[134]....
        /*0968*/ 	.word	0x0000ba90
        /*096c*/ 	.word	0x000000cc
        /*0970*/ 	.word	0x00000060
        /*0974*/ 	.short	0x010a
        /*0976*/ 	.byte	0xff
	.zero		1


	//   ....[135]....
        /*0978*/ 	.word	0x0000bae0
        /*097c*/ 	.word	0x00000000
        /*0980*/ 	.word	0x00000060
        /*0984*/ 	.short	0x010a
        /*0986*/ 	.byte	0xff
	.zero		1


	//   ....[136]....
        /*0988*/ 	.word	0x0000bb30
        /*098c*/ 	.word	0x00000000
        /*0990*/ 	.word	0x00000060
        /*0994*/ 	.short	0x010a
        /*0996*/ 	.byte	0xff
	.zero		1


	//----- nvinfo : EIATTR_NUM_MBARRIERS
	.align		4
.L_48:
        /*0998*/ 	.byte	0x03, 0x38
        /*099a*/ 	.short	0x0022


	//----- nvinfo : EIATTR_EXIT_INSTR_OFFSETS
	.align		4
        /*099c*/ 	.byte	0x04, 0x1c
        /*099e*/ 	.short	(.L_50 - .L_49)


	//   ....[0]....
.L_49:
        /*09a0*/ 	.word	0x00002620


	//   ....[1]....
        /*09a4*/ 	.word	0x00002b10


	//   ....[2]....
        /*09a8*/ 	.word	0x00002b70


	//   ....[3]....
        /*09ac*/ 	.word	0x00003800


	//   ....[4]....
        /*09b0*/ 	.word	0x00004860


	//   ....[5]....
        /*09b4*/ 	.word	0x000048a0


	//   ....[6]....
        /*09b8*/ 	.word	0x0000afd0


	//----- nvinfo : EIATTR_MAX_THREADS
	.align		4
.L_50:
        /*09bc*/ 	.byte	0x04, 0x05
        /*09be*/ 	.short	(.L_52 - .L_51)
.L_51:
        /*09c0*/ 	.word	0x00000100
        /*09c4*/ 	.word	0x00000001
        /*09c8*/ 	.word	0x00000001


	//----- nvinfo : EIATTR_CRS_STACK_SIZE
	.align		4
.L_52:
        /*09cc*/ 	.byte	0x04, 0x1e
        /*09ce*/ 	.short	(.L_54 - .L_53)
.L_53:
        /*09d0*/ 	.word	0x00000000


	//----- nvinfo : EIATTR_CBANK_PARAM_SIZE
	.align		4
.L_54:
        /*09d4*/ 	.byte	0x03, 0x19
        /*09d6*/ 	.short	0x0800


	//----- nvinfo : EIATTR_PARAM_CBANK
	.align		4
        /*09d8*/ 	.byte	0x04, 0x0a
        /*09da*/ 	.short	(.L_56 - .L_55)
	.align		4
.L_55:
        /*09dc*/ 	.word	index@(.nv.constant0._ZN7cutlass13device_kernelINS_4gemm6kernel13GemmUniversalIN4cute5tupleIJiiiiEEENS1_10collective13CollectiveMmaINS1_35MainloopSm100TmaUmmaWarpSpecializedILi6ELi2ELi2ENS5_IJNS4_1CILi1EEESB_SB_EEEEENS5_IJNSA_ILi128EEENSA_ILi256EEENSA_ILi32EEEEEENS_12float_e4m3_tENS5_IJlSB_lEEESI_SJ_NS4_8TiledMMAINS4_8MMA_AtomIJNS4_10MMA_TraitsINS4_19SM100_MMA_F8F6F4_SSEJSI_SI_fSE_SF_NS4_17integral_constantINS4_4UMMA5MajorELSQ_0EEESR_NSO_INSP_7ScaleInELSS_0EEEST_EEEEEENS4_6LayoutISC_NS5_IJNSA_ILi0EEESX_SX_EEEEENS5_IJNS4_10UnderscoreES10_S10_EEEEENS4_13SM90_TMA_LOADENS4_14ComposedLayoutINS4_7SwizzleILi1ELi4ELi3EEENS4_18smem_ptr_flag_bitsILi8EEENSW_INS5_IJNSA_ILi8EEESG_EEENS5_IJSG_SB_EEEEEEEvNS4_8identityES13_S1D_vS1E_EENS_8epilogue10collective18CollectiveEpilogueINS1G_23Sm100TmaWarpSpecializedILi4ELi2ELi64ELb0ELb0EEEJSH_NS5_IJNSW_ISE_SB_EENSW_INSA_ILi64EEESB_EEEEESI_SJ_SI_SJ_NS1G_6fusion15FusionCallbacksIS1K_NS1P_17LinearCombinationISI_fSI_fLNS_15FloatRoundStyleE2EEESH_S1O_JEEENS4_5SM1004TMEM4LOAD26SM100_TMEM_LOAD_32dp32b64xES13_NS14_INS15_ILi2ELi4ELi3EEES18_NSW_INS5_IJS19_S1M_EEENS5_IJS1M_SB_EEEEEEENS4_39AutoVectorizingCopyWithAssumedAlignmentILi128EEENS4_14SM90_TMA_STOREES23_S25_S25_EEEvvEEEEvNT_6ParamsE)
        /*09e0*/ 	.short	0x0380
        /*09e2*/ 	.short	0x0800


	//----- nvinfo : EIATTR_SW_WAR
	.align		4
.L_56:
        /*09e4*/ 	.byte	0x04, 0x36
        /*09e6*/ 	.short	(.L_58 - .L_57)
.L_57:
        /*09e8*/ 	.word	0x00000008
.L_58:


//--------------------- .nv.callgraph             --------------------------
	.section	.nv.callgraph,"",@"SHT_CUDA_CALLGRAPH"
	.align	4
	.sectionentsize	8
	.align		4
        /*0000*/ 	.word	0x00000000
	.align		4
        /*0004*/ 	.word	0xffffffff
	.align		4
        /*0008*/ 	.word	index@(_ZN7cutlass13device_kernelINS_4gemm6kernel13GemmUniversalIN4cute5tupleIJiiiiEEENS1_10collective13CollectiveMmaINS1_35MainloopSm100TmaUmmaWarpSpecializedILi6ELi2ELi2ENS5_IJNS4_1CILi1EEESB_SB_EEEEENS5_IJNSA_ILi128EEENSA_ILi256EEENSA_ILi32EEEEEENS_12float_e4m3_tENS5_IJlSB_lEEESI_SJ_NS4_8TiledMMAINS4_8MMA_AtomIJNS4_10MMA_TraitsINS4_19SM100_MMA_F8F6F4_SSEJSI_SI_fSE_SF_NS4_17integral_constantINS4_4UMMA5MajorELSQ_0EEESR_NSO_INSP_7ScaleInELSS_0EEEST_EEEEEENS4_6LayoutISC_NS5_IJNSA_ILi0EEESX_SX_EEEEENS5_IJNS4_10UnderscoreES10_S10_EEEEENS4_13SM90_TMA_LOADENS4_14ComposedLayoutINS4_7SwizzleILi1ELi4ELi3EEENS4_18smem_ptr_flag_bitsILi8EEENSW_INS5_IJNSA_ILi8EEESG_EEENS5_IJSG_SB_EEEEEEEvNS4_8identityES13_S1D_vS1E_EENS_8epilogue10collective18CollectiveEpilogueINS1G_23Sm100TmaWarpSpecializedILi4ELi2ELi64ELb0ELb0EEEJSH_NS5_IJNSW_ISE_SB_EENSW_INSA_ILi64EEESB_EEEEESI_SJ_SI_SJ_NS1G_6fusion15FusionCallbacksIS1K_NS1P_17LinearCombinationISI_fSI_fLNS_15FloatRoundStyleE2EEESH_S1O_JEEENS4_5SM1004TMEM4LOAD26SM100_TMEM_LOAD_32dp32b64xES13_NS14_INS15_ILi2ELi4ELi3EEES18_NSW_INS5_IJS19_S1M_EEENS5_IJS1M_SB_EEEEEEENS4_39AutoVectorizingCopyWithAssumedAlignmentILi128EEENS4_14SM90_TMA_STOREES23_S25_S25_EEEvvEEEEvNT_6ParamsE)
	.align		4
        /*000c*/ 	.word	index@(__assertfail)
	.align		4
        /*0010*/ 	.word	0x00000000
	.align		4
        /*0014*/ 	.word	0xfffffffe
	.align		4
        /*0018*/ 	.word	0x00000000
	.align		4
        /*001c*/ 	.word	0xfffffffd
	.align		4
        /*0020*/ 	.word	0x00000000
	.align		4
        /*0024*/ 	.word	0xfffffffc


//--------------------- .nv.constant4             --------------------------
	.section	.nv.constant4,"a",@progbits
	.align	8
	.align		8
.nv.constant4:
        /*0000*/ 	.dword	__assertfail
	.align		8
        /*0008*/ 	.dword	__unnamed_1
	.align		8
        /*0010*/ 	.dword	__unnamed_2
	.align		8
        /*0018*/ 	.dword	__unnamed_3
	.align		8
        /*0020*/ 	.dword	_ZN40_INTERNAL_b4f1950a_4_k_cu_029d85ba_230094cuda3std3__45__cpo5beginE
	.align		8
        /*0028*/ 	.dword	_ZN40_INTERNAL_b4f1950a_4_k_cu_029d85ba_230094cuda3std3__45__cpo3endE
	.align		8
        /*0030*/ 	.dword	_ZN40_INTERNAL_b4f1950a_4_k_cu_029d85ba_230094cuda3std3__45__cpo6cbeginE
	.align		8
        /*0038*/ 	.dword	_ZN40_INTERNAL_b4f1950a_4_k_cu_029d85ba_230094cuda3std3__45__cpo4cendE
	.align		8
        /*0040*/ 	.dword	_ZN40_INTERNAL_b4f1950a_4_k_cu_029d85ba_230094cuda3std3__442_GLOBAL__N__b4f1950a_4_k_cu_029d85ba_230096ignoreE
	.align		8
        /*0048*/ 	.dword	_ZN40_INTERNAL_b4f1950a_4_k_cu_029d85ba_230094cuda3std3__419piecewise_constructE
	.align		8
        /*0050*/ 	.dword	_ZN40_INTERNAL_b4f1950a_4_k_cu_029d85ba_230094cuda3std3__48in_placeE
	.align		8
        /*0058*/ 	.dword	_ZN40_INTERNAL_b4f1950a_4_k_cu_029d85ba_230094cuda3std6ranges3__45__cpo4swapE
	.align		8
        /*0060*/ 	.dword	_ZN40_INTERNAL_b4f1950a_4_k_cu_029d85ba_230094cuda3std6ranges3__45__cpo9iter_moveE
	.align		8
        /*0068*/ 	.dword	_ZN40_INTERNAL_b4f1950a_4_k_cu_029d85ba_230094cute7productE
	.align		8
        /*0070*/ 	.dword	_ZN40_INTERNAL_b4f1950a_4_k_cu_029d85ba_230094cute1_E
	.align		8
        /*0078*/ 	.dword	$str$25
	.align		8
        /*0080*/ 	.dword	$str$26
	.align		8
        /*0088*/ 	.dword	$str$27
	.align		8
        /*0090*/ 	.dword	$str$28


//--------------------- .text._ZN7cutlass13device_kernelINS_4gemm6kernel13GemmUniversalIN4cute5tupleIJiiiiEEENS1_10collective13CollectiveMmaINS1_35MainloopSm100TmaUmmaWarpSpecializedILi6ELi2ELi2ENS5_IJNS4_1CILi1EEESB_SB_EEEEENS5_IJNSA_ILi128EEENSA_ILi256EEENSA_ILi32EEEEEENS_12float_e4m3_tENS5_IJlSB_lEEESI_SJ_NS4_8TiledMMAINS4_8MMA_AtomIJNS4_10MMA_TraitsINS4_19SM100_MMA_F8F6F4_SSEJSI_SI_fSE_SF_NS4_17integral_constantINS4_4UMMA5MajorELSQ_0EEESR_NSO_INSP_7ScaleInELSS_0EEEST_EEEEEENS4_6LayoutISC_NS5_IJNSA_ILi0EEESX_SX_EEEEENS5_IJNS4_10UnderscoreES10_S10_EEEEENS4_13SM90_TMA_LOADENS4_14ComposedLayoutINS4_7SwizzleILi1ELi4ELi3EEENS4_18smem_ptr_flag_bitsILi8EEENSW_INS5_IJNSA_ILi8EEESG_EEENS5_IJSG_SB_EEEEEEEvNS4_8identityES13_S1D_vS1E_EENS_8epilogue10collective18CollectiveEpilogueINS1G_23Sm100TmaWarpSpecializedILi4ELi2ELi64ELb0ELb0EEEJSH_NS5_IJNSW_ISE_SB_EENSW_INSA_ILi64EEESB_EEEEESI_SJ_SI_SJ_NS1G_6fusion15FusionCallbacksIS1K_NS1P_17LinearCombinationISI_fSI_fLNS_15FloatRoundStyleE2EEESH_S1O_JEEENS4_5SM1004TMEM4LOAD26SM100_TMEM_LOAD_32dp32b64xES13_NS14_INS15_ILi2ELi4ELi3EEES18_NSW_INS5_IJS19_S1M_EEENS5_IJS1M_SB_EEEEEEENS4_39AutoVectorizingCopyWithAssumedAlignmentILi128EEENS4_14SM90_TMA_STOREES23_S25_S25_EEEvvEEEEvNT_6ParamsE --------------------------
	.section	.text._ZN7cutlass13device_kernelINS_4gemm6kernel13GemmUniversalIN4cute5tupleIJiiiiEEENS1_10collective13CollectiveMmaINS1_35MainloopSm100TmaUmmaWarpSpecializedILi6ELi2ELi2ENS5_IJNS4_1CILi1EEESB_SB_EEEEENS5_IJNSA_ILi128EEENSA_ILi256EEENSA_ILi32EEEEEENS_12float_e4m3_tENS5_IJlSB_lEEESI_SJ_NS4_8TiledMMAINS4_8MMA_AtomIJNS4_10MMA_TraitsINS4_19SM100_MMA_F8F6F4_SSEJSI_SI_fSE_SF_NS4_17integral_constantINS4_4UMMA5MajorELSQ_0EEESR_NSO_INSP_7ScaleInELSS_0EEEST_EEEEEENS4_6LayoutISC_NS5_IJNSA_ILi0EEESX_SX_EEEEENS5_IJNS4_10UnderscoreES10_S10_EEEEENS4_13SM90_TMA_LOADENS4_14ComposedLayoutINS4_7SwizzleILi1ELi4ELi3EEENS4_18smem_ptr_flag_bitsILi8EEENSW_INS5_IJNSA_ILi8EEESG_EEENS5_IJSG_SB_EEEEEEEvNS4_8identityES13_S1D_vS1E_EENS_8epilogue10collective18CollectiveEpilogueINS1G_23Sm100TmaWarpSpecializedILi4ELi2ELi64ELb0ELb0EEEJSH_NS5_IJNSW_ISE_SB_EENSW_INSA_ILi64EEESB_EEEEESI_SJ_SI_SJ_NS1G_6fusion15FusionCallbacksIS1K_NS1P_17LinearCombinationISI_fSI_fLNS_15FloatRoundStyleE2EEESH_S1O_JEEENS4_5SM1004TMEM4LOAD26SM100_TMEM_LOAD_32dp32b64xES13_NS14_INS15_ILi2ELi4ELi3EEES18_NSW_INS5_IJS19_S1M_EEENS5_IJS1M_SB_EEEEEEENS4_39AutoVectorizingCopyWithAssumedAlignmentILi128EEENS4_14SM90_TMA_STOREES23_S25_S25_EEEvvEEEEvNT_6ParamsE,"ax",@progbits
	.align	128
.text._ZN7cutlass13device_kernelINS_4gemm6kernel13GemmUniversalIN4cute5tupleIJiiiiEEENS1_10collective13CollectiveMmaINS1_35MainloopSm100TmaUmmaWarpSpecializedILi6ELi2ELi2ENS5_IJNS4_1CILi1EEESB_SB_EEEEENS5_IJNSA_ILi128EEENSA_ILi256EEENSA_ILi32EEEEEENS_12float_e4m3_tENS5_IJlSB_lEEESI_SJ_NS4_8TiledMMAINS4_8MMA_AtomIJNS4_10MMA_TraitsINS4_19SM100_MMA_F8F6F4_SSEJSI_SI_fSE_SF_NS4_17integral_constantINS4_4UMMA5MajorELSQ_0EEESR_NSO_INSP_7ScaleInELSS_0EEEST_EEEEEENS4_6LayoutISC_NS5_IJNSA_ILi0EEESX_SX_EEEEENS5_IJNS4_10UnderscoreES10_S10_EEEEENS4_13SM90_TMA_LOADENS4_14ComposedLayoutINS4_7SwizzleILi1ELi4ELi3EEENS4_18smem_ptr_flag_bitsILi8EEENSW_INS5_IJNSA_ILi8EEESG_EEENS5_IJSG_SB_EEEEEEEvNS4_8identityES13_S1D_vS1E_EENS_8epilogue10collective18CollectiveEpilogueINS1G_23Sm100TmaWarpSpecializedILi4ELi2ELi64ELb0ELb0EEEJSH_NS5_IJNSW_ISE_SB_EENSW_INSA_ILi64EEESB_EEEEESI_SJ_SI_SJ_NS1G_6fusion15FusionCallbacksIS1K_NS1P_17LinearCombinationISI_fSI_fLNS_15FloatRoundStyleE2EEESH_S1O_JEEENS4_5SM1004TMEM4LOAD26SM100_TMEM_LOAD_32dp32b64xES13_NS14_INS15_ILi2ELi4ELi3EEES18_NSW_INS5_IJS19_S1M_EEENS5_IJS1M_SB_EEEEEEENS4_39AutoVectorizingCopyWithAssumedAlignmentILi128EEENS4_14SM90_TMA_STOREES23_S25_S25_EEEvvEEEEvNT_6ParamsE:
        .type           _ZN7cutlass13device_kernelINS_4gemm6kernel13GemmUniversalIN4cute5tupleIJiiiiEEENS1_10collective13CollectiveMmaINS1_35MainloopSm100TmaUmmaWarpSpecializedILi6ELi2ELi2ENS5_IJNS4_1CILi1EEESB_SB_EEEEENS5_IJNSA_ILi128EEENSA_ILi256EEENSA_ILi32EEEEEENS_12float_e4m3_tENS5_IJlSB_lEEESI_SJ_NS4_8TiledMMAINS4_8MMA_AtomIJNS4_10MMA_TraitsINS4_19SM100_MMA_F8F6F4_SSEJSI_SI_fSE_SF_NS4_17integral_constantINS4_4UMMA5MajorELSQ_0EEESR_NSO_INSP_7ScaleInELSS_0EEEST_EEEEEENS4_6LayoutISC_NS5_IJNSA_ILi0EEESX_SX_EEEEENS5_IJNS4_10UnderscoreES10_S10_EEEEENS4_13SM90_TMA_LOADENS4_14ComposedLayoutINS4_7SwizzleILi1ELi4ELi3EEENS4_18smem_ptr_flag_bitsILi8EEENSW_INS5_IJNSA_ILi8EEESG_EEENS5_IJSG_SB_EEEEEEEvNS4_8identityES13_S1D_vS1E_EENS_8epilogue10collective18CollectiveEpilogueINS1G_23Sm100TmaWarpSpecializedILi4ELi2ELi64ELb0ELb0EEEJSH_NS5_IJNSW_ISE_SB_EENSW_INSA_ILi64EEESB_EEEEESI_SJ_SI_SJ_NS1G_6fusion15FusionCallbacksIS1K_NS1P_17LinearCombinationISI_fSI_fLNS_15FloatRoundStyleE2EEESH_S1O_JEEENS4_5SM1004TMEM4LOAD26SM100_TMEM_LOAD_32dp32b64xES13_NS14_INS15_ILi2ELi4ELi3EEES18_NSW_INS5_IJS19_S1M_EEENS5_IJS1M_SB_EEEEEEENS4_39AutoVectorizingCopyWithAssumedAlignmentILi128EEENS4_14SM90_TMA_STOREES23_S25_S25_EEEvvEEEEvNT_6ParamsE,@function
        .size           _ZN7cutlass13device_kernelINS_4gemm6kernel13GemmUniversalIN4cute5tupleIJiiiiEEENS1_10collective13CollectiveMmaINS1_35MainloopSm100TmaUmmaWarpSpecializedILi6ELi2ELi2ENS5_IJNS4_1CILi1EEESB_SB_EEEEENS5_IJNSA_ILi128EEENSA_ILi256EEENSA_ILi32EEEEEENS_12float_e4m3_tENS5_IJlSB_lEEESI_SJ_NS4_8TiledMMAINS4_8MMA_AtomIJNS4_10MMA_TraitsINS4_19SM100_MMA_F8F6F4_SSEJSI_SI_fSE_SF_NS4_17integral_constantINS4_4UMMA5MajorELSQ_0EEESR_NSO_INSP_7ScaleInELSS_0EEEST_EEEEEENS4_6LayoutISC_NS5_IJNSA_ILi0EEESX_SX_EEEEENS5_IJNS4_10UnderscoreES10_S10_EEEEENS4_13SM90_TMA_LOADENS4_14ComposedLayoutINS4_7SwizzleILi1ELi4ELi3EEENS4_18smem_ptr_flag_bitsILi8EEENSW_INS5_IJNSA_ILi8EEESG_EEENS5_IJSG_SB_EEEEEEEvNS4_8identityES13_S1D_vS1E_EENS_8epilogue10collective18CollectiveEpilogueINS1G_23Sm100TmaWarpSpecializedILi4ELi2ELi64ELb0ELb0EEEJSH_NS5_IJNSW_ISE_SB_EENSW_INSA_ILi64EEESB_EEEEESI_SJ_SI_SJ_NS1G_6fusion15FusionCallbacksIS1K_NS1P_17LinearCombinationISI_fSI_fLNS_15FloatRoundStyleE2EEESH_S1O_JEEENS4_5SM1004TMEM4LOAD26SM100_TMEM_LOAD_32dp32b64xES13_NS14_INS15_ILi2ELi4ELi3EEES18_NSW_INS5_IJS19_S1M_EEENS5_IJS1M_SB_EEEEEEENS4_39AutoVectorizingCopyWithAssumedAlignmentILi128EEENS4_14SM90_TMA_STOREES23_S25_S25_EEEvvEEEEvNT_6ParamsE,(.L_x_173 - _ZN7cutlass13device_kernelINS_4gemm6kernel13GemmUniversalIN4cute5tupleIJiiiiEEENS1_10collective13CollectiveMmaINS1_35MainloopSm100TmaUmmaWarpSpecializedILi6ELi2ELi2ENS5_IJNS4_1CILi1EEESB_SB_EEEEENS5_IJNSA_ILi128EEENSA_ILi256EEENSA_ILi32EEEEEENS_12float_e4m3_tENS5_IJlSB_lEEESI_SJ_NS4_8TiledMMAINS4_8MMA_AtomIJNS4_10MMA_TraitsINS4_19SM100_MMA_F8F6F4_SSEJSI_SI_fSE_SF_NS4_17integral_constantINS4_4UMMA5MajorELSQ_0EEESR_NSO_INSP_7ScaleInELSS_0EEEST_EEEEEENS4_6LayoutISC_NS5_IJNSA_ILi0EEESX_SX_EEEEENS5_IJNS4_10UnderscoreES10_S10_EEEEENS4_13SM90_TMA_LOADENS4_14ComposedLayoutINS4_7SwizzleILi1ELi4ELi3EEENS4_18smem_ptr_flag_bitsILi8EEENSW_INS5_IJNSA_ILi8EEESG_EEENS5_IJSG_SB_EEEEEEEvNS4_8identityES13_S1D_vS1E_EENS_8epilogue10collective18CollectiveEpilogueINS1G_23Sm100TmaWarpSpecializedILi4ELi2ELi64ELb0ELb0EEEJSH_NS5_IJNSW_ISE_SB_EENSW_INSA_ILi64EEESB_EEEEESI_SJ_SI_SJ_NS1G_6fusion15FusionCallbacksIS1K_NS1P_17LinearCombinationISI_fSI_fLNS_15FloatRoundStyleE2EEESH_S1O_JEEENS4_5SM1004TMEM4LOAD26SM100_TMEM_LOAD_32dp32b64xES13_NS14_INS15_ILi2ELi4ELi3EEES18_NSW_INS5_IJS19_S1M_EEENS5_IJS1M_SB_EEEEEEENS4_39AutoVectorizingCopyWithAssumedAlignmentILi128EEENS4_14SM90_TMA_STOREES23_S25_S25_EEEvvEEEEvNT_6ParamsE)
        .other          _ZN7cutlass13device_kernelINS_4gemm6kernel13GemmUniversalIN4cute5tupleIJiiiiEEENS1_10collective13CollectiveMmaINS1_35MainloopSm100TmaUmmaWarpSpecializedILi6ELi2ELi2ENS5_IJNS4_1CILi1EEESB_SB_EEEEENS5_IJNSA_ILi128EEENSA_ILi256EEENSA_ILi32EEEEEENS_12float_e4m3_tENS5_IJlSB_lEEESI_SJ_NS4_8TiledMMAINS4_8MMA_AtomIJNS4_10MMA_TraitsINS4_19SM100_MMA_F8F6F4_SSEJSI_SI_fSE_SF_NS4_17integral_constantINS4_4UMMA5MajorELSQ_0EEESR_NSO_INSP_7ScaleInELSS_0EEEST_EEEEEENS4_6LayoutISC_NS5_IJNSA_ILi0EEESX_SX_EEEEENS5_IJNS4_10UnderscoreES10_S10_EEEEENS4_13SM90_TMA_LOADENS4_14ComposedLayoutINS4_7SwizzleILi1ELi4ELi3EEENS4_18smem_ptr_flag_bitsILi8EEENSW_INS5_IJNSA_ILi8EEESG_EEENS5_IJSG_SB_EEEEEEEvNS4_8identityES13_S1D_vS1E_EENS_8epilogue10collective18CollectiveEpilogueINS1G_23Sm100TmaWarpSpecializedILi4ELi2ELi64ELb0ELb0EEEJSH_NS5_IJNSW_ISE_SB_EENSW_INSA_ILi64EEESB_EEEEESI_SJ_SI_SJ_NS1G_6fusion15FusionCallbacksIS1K_NS1P_17LinearCombinationISI_fSI_fLNS_15FloatRoundStyleE2EEESH_S1O_JEEENS4_5SM1004TMEM4LOAD26SM100_TMEM_LOAD_32dp32b64xES13_NS14_INS15_ILi2ELi4ELi3EEES18_NSW_INS5_IJS19_S1M_EEENS5_IJS1M_SB_EEEEEEENS4_39AutoVectorizingCopyWithAssumedAlignmentILi128EEENS4_14SM90_TMA_STOREES23_S25_S25_EEEvvEEEEvNT_6ParamsE,@"STO_CUDA_ENTRY STV_DEFAULT"
_ZN7cutlass13device_kernelINS_4gemm6kernel13GemmUniversalIN4cute5tupleIJiiiiEEENS1_10collective13CollectiveMmaINS1_35MainloopSm100TmaUmmaWarpSpecializedILi6ELi2ELi2ENS5_IJNS4_1CILi1EEESB_SB_EEEEENS5_IJNSA_ILi128EEENSA_ILi256EEENSA_ILi32EEEEEENS_12float_e4m3_tENS5_IJlSB_lEEESI_SJ_NS4_8TiledMMAINS4_8MMA_AtomIJNS4_10MMA_TraitsINS4_19SM100_MMA_F8F6F4_SSEJSI_SI_fSE_SF_NS4_17integral_constantINS4_4UMMA5MajorELSQ_0EEESR_NSO_INSP_7ScaleInELSS_0EEEST_EEEEEENS4_6LayoutISC_NS5_IJNSA_ILi0EEESX_SX_EEEEENS5_IJNS4_10UnderscoreES10_S10_EEEEENS4_13SM90_TMA_LOADENS4_14ComposedLayoutINS4_7SwizzleILi1ELi4ELi3EEENS4_18smem_ptr_flag_bitsILi8EEENSW_INS5_IJNSA_ILi8EEESG_EEENS5_IJSG_SB_EEEEEEEvNS4_8identityES13_S1D_vS1E_EENS_8epilogue10collective18CollectiveEpilogueINS1G_23Sm100TmaWarpSpecializedILi4ELi2ELi64ELb0ELb0EEEJSH_NS5_IJNSW_ISE_SB_EENSW_INSA_ILi64EEESB_EEEEESI_SJ_SI_SJ_NS1G_6fusion15FusionCallbacksIS1K_NS1P_17LinearCombinationISI_fSI_fLNS_15FloatRoundStyleE2EEESH_S1O_JEEENS4_5SM1004TMEM4LOAD26SM100_TMEM_LOAD_32dp32b64xES13_NS14_INS15_ILi2ELi4ELi3EEES18_NSW_INS5_IJS19_S1M_EEENS5_IJS1M_SB_EEEEEEENS4_39AutoVectorizingCopyWithAssumedAlignmentILi128EEENS4_14SM90_TMA_STOREES23_S25_S25_EEEvvEEEEvNT_6ParamsE:
[----:B------:R-:W1:Y:S01]  /*0000*/  LDC R1, c[0x0][0x37c] ;  /* 0x0000df00ff017b82 */ /* 0x000e620000000800 */
[----:B------:R-:W2:Y:S01]  /*0010*/  S2R R185, SR_TID.X ;  /* 0x0000000000b97919 */ /* 0x000ea20000002100 */
[----:B------:R-:W3:Y:S01]  /*0020*/  LDCU.64 UR4, c[0x0][0x890] ;  /* 0x00011200ff0477ac */ /* 0x000ee20008000a00 */
[----:B------:R-:W-:Y:S02]  /*0030*/  PRMT R171, RZ, 0x7610, R171 ;  /* 0x00007610ffab7816 */ /* 0x000fe400000000ab */
[----:B------:R-:W-:Y:S01]  /*0040*/  ELECT P5, URZ, PT ;  /* 0x0000000000ff782f */ /* 0x000fe200038a0000 */
[----:B------:R-:W4:Y:S01]  /*0050*/  LDCU.64 UR46, c[0x0][0x358] ;  /* 0x00006b00ff2e77ac */ /* 0x000f220008000a00 */
[----:B---3--:R-:W-:-:S04]  /*0060*/  UISETP.NE.U32.AND UP0, UPT, UR4, URZ, UPT ;  /* 0x000000ff0400728c */ /* 0x008fc8000bf05070 */
[----:B------:R-:W-:Y:S01]  /*0070*/  UISETP.NE.AND.EX UP0, UPT, UR5, URZ, UPT, UP0 ;  /* 0x000000ff0500728c */ /* 0x000fe2000bf05300 */
[----:B--2---:R-:W-:-:S05]  /*0080*/  SHF.R.U32.HI R173, RZ, 0x5, R185 ;  /* 0x00000005ffad7819 */ /* 0x004fca00000116b9 */
[----:B------:R-:W2:Y:S02]  /*0090*/  SHFL.IDX PT, R0, R173, RZ, 0x1f ;  /* 0x00001fffad007589 */ /* 0x000ea400000e0000 */
[----:B--2---:R-:W-:Y:S01]  /*00a0*/  R2UR UR8, R0 ;  /* 0x00000000000872ca */ /* 0x004fe200000e0000 */
[----:B-1--4-:R-:W-:-:S14]  /*00b0*/  BRA.U UP0, `(.L_x_0) ;  /* 0x00000001002c7547 */ /* 0x012fdc000b800000 */
[----:B------:R-:W1:Y:S02]  /*00c0*/  LDCU.64 UR6, c[0x0][0x888] ;  /* 0x00011100ff0677ac */ /* 0x000e640008000a00 */
[----:B-1----:R-:W-:-:S04]  /*00d0*/  UISETP.NE.U32.AND UP0, UPT, UR6, URZ, UPT ;  /* 0x000000ff0600728c */ /* 0x002fc8000bf05070 */
[----:B------:R-:W-:-:S09]  /*00e0*/  UISETP.NE.AND.EX UP0, UPT, UR7, URZ, UPT, UP0 ;  /* 0x000000ff0700728c */ /* 0x000fd2000bf05300 */
[----:B------:R-:W-:Y:S05]  /*00f0*/  BRA.U !UP0, `(.L_x_1) ;  /* 0x0000000108107547 */ /* 0x000fea000b800000 */
[----:B------:R-:W1:Y:S02]  /*0100*/  LDC.64 R2, c[0x0][0x888] ;  /* 0x00022200ff027b82 */ /* 0x000e640000000a00 */
[----:B-1----:R1:W5:Y:S01]  /*0110*/  LDG.E R81, desc[UR46][R2.64] ;  /* 0x0000002e02517981 */ /* 0x002362000c1e1900 */
[----:B------:R-:W-:Y:S01]  /*0120*/  HFMA2 R171, -RZ, RZ, 0, 5.9604644775390625e-08 ;  /* 0x00000001ffab7431 */ /* 0x000fe200000001ff */
[----:B------:R-:W-:Y:S05]  /*0130*/  BRA `(.L_x_0) ;  /* 0x00000000000c7947 */ /* 0x000fea0003800000 */
.L_x_1:
[----:B------:R-:W1:Y:S01]  /*0140*/  LDCU UR6, c[0x0][0x880] ;  /* 0x00011000ff0677ac */ /* 0x000e620008000800 */
[----:B------:R-:W-:Y:S01]  /*0150*/  HFMA2 R171, -RZ, RZ, 0, 5.9604644775390625e-08 ;  /* 0x00000001ffab7431 */ /* 0x000fe200000001ff */
[----:B-1----:R-:W-:-:S07]  /*0160*/  MOV R81, UR6 ;  /* 0x0000000600517c02 */ /* 0x002fce0008000f00 */
.L_x_0:
[----:B------:R-:W2:Y:S02]  /*0170*/  LDCU.64 UR6, c[0x0][0x8b0] ;  /* 0x00011600ff0677ac */ /* 0x000ea40008000a00 */
[----:B--2---:R-:W-:-:S04]  /*0180*/  UISETP.NE.U32.AND UP0, UPT, UR6, URZ, UPT ;  /* 0x000000ff0600728c */ /* 0x004fc8000bf05070 */
[----:B------:R-:W-:-:S09]  /*0190*/  UISETP.NE.AND.EX UP0, UPT, UR7, URZ, UPT, UP0 ;  /* 0x000000ff0700728c */ /* 0x000fd2000bf05300 */
[----:B------:R-:W-:Y:S05]  /*01a0*/  BRA.U UP0, `(.L_x_2) ;  /* 0x0000000100247547 */ /* 0x000fea000b800000 */
[----:B------:R-:W2:Y:S02]  /*01b0*/  LDCU.64 UR6, c[0x0][0x8a8] ;  /* 0x00011500ff0677ac */ /* 0x000ea40008000a00 */
[----:B--2---:R-:W-:-:S04]  /*01c0*/  UISETP.NE.U32.AND UP0, UPT, UR6, URZ, UPT ;  /* 0x000000ff0600728c */ /* 0x004fc8000bf05070 */
[----:B------:R-:W-:-:S09]  /*01d0*/  UISETP.NE.AND.EX UP0, UPT, UR7, URZ, UPT, UP0 ;  /* 0x000000ff0700728c */ /* 0x000fd2000bf05300 */
[----:B------:R-:W-:Y:S05]  /*01e0*/  BRA.U !UP0, `(.L_x_3) ;  /* 0x00000001080c7547 */ /* 0x000fea000b800000 */
[----:B------:R-:W2:Y:S02]  /*01f0*/  LDC.64 R78, c[0x0][0x8a8] ;  /* 0x00022a00ff4e7b82 */ /* 0x000ea40000000a00 */
[----:B--2---:R2:W5:Y:S01]  /*0200*/  LDG.E R78, desc[UR46][R78.64] ;  /* 0x0000002e4e4e7981 */ /* 0x004562000c1e1900 */
[----:B------:R-:W-:Y:S05]  /*0210*/  BRA `(.L_x_2) ;  /* 0x0000000000087947 */ /* 0x000fea0003800000 */
.L_x_3:
[----:B------:R-:W2:Y:S02]  /*0220*/  LDCU UR6, c[0x0][0x8a0] ;  /* 0x00011400ff0677ac */ /* 0x000ea40008000800 */
[----:B--2---:R-:W-:Y:S02]  /*0230*/  MOV R78, UR6 ;  /* 0x00000006004e7c02 */ /* 0x004fe40008000f00 */
.L_x_2:
[----:B------:R-:W-:Y:S01]  /*0240*/  IMAD.U32 R0, RZ, RZ, UR8 ;  /* 0x00000008ff007e24 */ /* 0x000fe2000f8e00ff */
[----:B------:R-:W-:Y:S04]  /*0250*/  BSSY.RECONVERGENT B0, `(.L_x_4) ;  /* 0x000000c000007945 */ /* 0x000fe80003800200 */
[C---:B------:R-:W-:Y:S02]  /*0260*/  ISETP.NE.OR P1, PT, R0.reuse, 0x1, !P5 ;  /* 0x000000010000780c */ /* 0x040fe40006f25670 */
[----:B------:R-:W-:-:S11]  /*0270*/  ISETP.NE.OR P0, PT, R0, 0x3, !P5 ;  /* 0x000000030000780c */ /* 0x000fd60006f05670 */
[----:B------:R-:W-:Y:S05]  /*0280*/  @P1 BRA `(.L_x_5) ;  /* 0x0000000000201947 */ /* 0x000fea0003800000 */
[----:B------:R-:W3:Y:S02]  /*0290*/  LDCU.64 UR6, c[0x0][0x348] ;  /* 0x00006900ff0677ac */ /* 0x000ee40008000a00 */
[----:B---3--:R-:W-:Y:S02]  /*02a0*/  UIADD3 UR10, UP1, UPT, UR6, 0x80, URZ ;  /* 0x00000080060a7890 */ /* 0x008fe4000ff3e0ff */
[----:B------:R-:W-:Y:S02]  /*02b0*/  UIADD3 UR6, UP0, UPT, UR6, 0x180, URZ ;  /* 0x0000018006067890 */ /* 0x000fe4000ff1e0ff */
[----:B------:R-:W-:Y:S02]  /*02c0*/  UIADD3.X UR11, UPT, UPT, URZ, UR7, URZ, UP1, !UPT ;  /* 0x00000007ff0b7290 */ /* 0x000fe40008ffe4ff */
[----:B------:R-:W-:-:S07]  /*02d0*/  UIADD3.X UR7, UPT, UPT, URZ, UR7, URZ, UP0, !UPT ;  /* 0x00000007ff077290 */ /* 0x000fce00087fe4ff */
[----:B------:R3:W-:Y:S02]  /*02e0*/  UTMACCTL.PF [UR10] ;  /* 0x000000000a0079b9 */ /* 0x0007e40008040000 */
[----:B------:R3:W-:Y:S02]  /*02f0*/  UTMACCTL.PF [UR6] ;  /* 0x00000000060079b9 */ /* 0x0007e40008040000 */
[----:B---3--:R-:W-:Y:S01]  /*0300*/  NOP ;  /* 0x0000000000007918 */ /* 0x008fe20000000000 */
.L_x_5:
[----:B------:R-:W-:Y:S05]  /*0310*/  BSYNC.RECONVERGENT B0 ;  /* 0x0000000000007941 */ /* 0x000fea0003800200 */
.L_x_4:
[----:B------:R-:W-:Y:S04]  /*0320*/  BSSY.RECONVERGENT B0, `(.L_x_6) ;  /* 0x000000a000007945 */ /* 0x000fe80003800200 */
        /* <DEDUP_REMOVED lines=9> */
.L_x_7:
[----:B------:R-:W-:Y:S05]  /*03c0*/  BSYNC.RECONVERGENT B0 ;  /* 0x0000000000007941 */ /* 0x000fea0003800200 */
.L_x_6:
[----:B------:R-:W3:Y:S01]  /*03d0*/  LDCU.64 UR6, c[0x0][0x888] ;  /* 0x00011100ff0677ac */ /* 0x000ee20008000a00 */
[----:B------:R-:W-:Y:S02]  /*03e0*/  UISETP.EQ.U32.AND UP1, UPT, UR4, URZ, UPT ;  /* 0x000000ff0400728c */ /* 0x000fe4000bf22070 */
[----:B------:R-:W-:Y:S02]  /*03f0*/  UPLOP3.LUT UP2, UPT, UPT, UPT, UPT, 0x80, 0x8 ;  /* 0x000000000008789c */ /* 0x000fe40003f4f070 */
[----:B---3--:R-:W-:-:S04]  /*0400*/  UISETP.NE.U32.AND UP0, UPT, UR6, URZ, UPT ;  /* 0x000000ff0600728c */ /* 0x008fc8000bf05070 */
[----:B------:R-:W-:-:S04]  /*0410*/  UISETP.NE.AND.EX UP0, UPT, UR7, URZ, UPT, UP0 ;  /* 0x000000ff0700728c */ /* 0x000fc8000bf05300 */
[----:B------:R-:W-:-:S04]  /*0420*/  UISETP.EQ.OR.EX UP3, UPT, UR5, URZ, !UP0, UP1 ;  /* 0x000000ff0500728c */ /* 0x000fc8000c762710 */
[----:B------:R-:W-:-:S05]  /*0430*/  UP2UR UR50, UPR, URZ, 0x8 ;  /* 0x00000008ff327883 */ /* 0x000fca0008000000 */
[----:B------:R-:W-:Y:S07]  /*0440*/  BRA.U !UP3, `(.L_x_8) ;  /* 0x000000010b207547 */ /* 0x000fee000b800000 */
[----:B------:R-:W-:Y:S01]  /*0450*/  UISETP.NE.U32.AND UP2, UPT, UR4, URZ, UPT ;  /* 0x000000ff0400728c */ /* 0x000fe2000bf45070 */
[----:B-----5:R-:W-:Y:S01]  /*0460*/  FSETP.NEU.AND P0, PT, R81, RZ, PT ;  /* 0x000000ff5100720b */ /* 0x020fe20003f0d000 */
[----:B------:R-:W-:Y:S02]  /*0470*/  USEL UR4, URZ, 0xffffffff, UP0 ;  /* 0xffffffffff047887 */ /* 0x000fe40008000000 */
[----:B------:R-:W-:-:S10]  /*0480*/  UISETP.NE.AND.EX UP2, UPT, UR5, URZ, UPT, UP2 ;  /* 0x000000ff0500728c */ /* 0x000fd4000bf45320 */
[----:B------:R-:W-:Y:S01]  /*0490*/  VOTEU.ANY UP1, P0 ;  /* 0x0000000000ff7886 */ /* 0x000fe20000020100 */
[----:B------:R-:W-:-:S04]  /*04a0*/  @!UP2 USEL UR4, URZ, 0xffffffff, UP1 ;  /* 0xffffffffff04a887 */ /* 0x000fc80008800000 */
[----:B------:R-:W-:-:S04]  /*04b0*/  ULOP3.LUT UR4, UR4, 0x1, URZ, 0xc0, !UPT ;  /* 0x0000000104047892 */ /* 0x000fc8000f8ec0ff */
[----:B------:R-:W-:-:S11]  /*04c0*/  UISETP.NE.U32.AND UP2, UPT, UR4, 0x1, UPT ;  /* 0x000000010400788c */ /* 0x000fd6000bf45070 */
.L_x_8:
[----:B-1----:R-:W1:Y:S01]  /*04d0*/  SHFL.IDX PT, R2, R173, RZ, 0x1f ;  /* 0x00001fffad027589 */ /* 0x002e6200000e0000 */
[----:B------:R-:W-:-:S04]  /*04e0*/  UISETP.NE.AND UP1, UPT, UR8, 0x2, UPT ;  /* 0x000000020800788c */ /* 0x000fc8000bf25270 */
[----:B------:R-:W-:Y:S01]  /*04f0*/  USEL UR6, URZ, 0x1, UP1 ;  /* 0x00000001ff067887 */ /* 0x000fe20008800000 */
[----:B-1----:R-:W-:-:S13]  /*0500*/  ISETP.NE.AND P0, PT, R2, RZ, PT ;  /* 0x000000ff0200720c */ /* 0x002fda0003f05270 */
[----:B------:R-:W-:Y:S05]  /*0510*/  @P0 BRA `(.L_x_9) ;  /* 0x0000000000580947 */ /* 0x000fea0003800000 */
[----:B------:R-:W1:Y:S01]  /*0520*/  S2UR UR5, SR_CgaCtaId ;  /* 0x00000000000579c3 */ /* 0x000e620000008800 */
[----:B------:R-:W-:Y:S01]  /*0530*/  UMOV UR7, 0x400 ;  /* 0x0000040000077882 */ /* 0x000fe20000000000 */
[----:B------:R-:W-:Y:S01]  /*0540*/  UMOV UR4, 0x1 ;  /* 0x0000000100047882 */ /* 0x000fe20000000000 */
[----:B------:R-:W-:Y:S01]  /*0550*/  ELECT P0, URZ, PT ;  /* 0x0000000000ff782f */ /* 0x000fe20003800000 */
[----:B------:R-:W-:-:S04]  /*0560*/  UIADD3 UR10, UPT, UPT, -UR4, 0x100000, URZ ;  /* 0x00100000040a7890 */ /* 0x000fc8000fffe1ff */
[----:B------:R-:W-:Y:S02]  /*0570*/  USHF.L.U32 UR11, UR10, 0xb, URZ ;  /* 0x0000000b0a0b7899 */ /* 0x000fe400080006ff */
[----:B------:R-:W-:Y:S02]  /*0580*/  USHF.L.U32 UR10, UR10, 0x1, URZ ;  /* 0x000000010a0a7899 */ /* 0x000fe400080006ff */
[----:B-1----:R-:W-:Y:S01]  /*0590*/  ULEA UR5, UR5, UR7, 0x18 ;  /* 0x0000000705057291 */ /* 0x002fe2000f8ec0ff */
[----:B------:R-:W1:Y:S11]  /*05a0*/  FENCE.VIEW.ASYNC.S ;  /* 0x00000000000073c6 */ /* 0x000e760000000000 */
[----:B-1----:R1:W3:Y:S01]  /*05b0*/  SYNCS.EXCH.64 URZ, [UR5], UR10 ;  /* 0x0000000a05ff75b2 */ /* 0x0022e20008000100 */
[----:B------:R1:W4:Y:S01]  /*05c0*/  SYNCS.EXCH.64 URZ, [UR5+0x30], UR10 ;  /* 0x0000300a05ff75b2 */ /* 0x0003220008000100 */
[----:B------:R1:W1:Y:S01]  /*05d0*/  SYNCS.EXCH.64 URZ, [UR5+0x8], UR10 ;  /* 0x0000080a05ff75b2 */ /* 0x0002620008000100 */
        /* <DEDUP_REMOVED lines=9> */
[----:B------:R-:W-:Y:S01]  /*0670*/  NOP ;  /* 0x0000000000007918 */ /* 0x000fe20000000000 */
.L_x_9:
[----:B------:R-:W2:Y:S01]  /*0680*/  SHFL.IDX PT, R2, R173, RZ, 0x1f ;  /* 0x00001fffad027589 */ /* 0x000ea200000e0000 */
[----:B------:R-:W-:Y:S01]  /*0690*/  NOP ;  /* 0x0000000000007918 */ /* 0x000fe20000000000 */
[----:B--2---:R-:W-:-:S13]  /*06a0*/  ISETP.NE.AND P0, PT, R2, 0x1, PT ;  /* 0x000000010200780c */ /* 0x004fda0003f05270 */
[----:B------:R-:W-:Y:S05]  /*06b0*/  @P0 BRA `(.L_x_10) ;  /* 0x0000000000580947 */ /* 0x000fea0003800000 */
[----:B------:R-:W2:Y:S01]  /*06c0*/  S2UR UR7, SR_CgaCtaId ;  /* 0x00000000000779c3 */ /* 0x000ea20000008800 */
[----:B------:R-:W-:Y:S01]  /*06d0*/  UMOV UR9, 0x400 ;  /* 0x0000040000097882 */ /* 0x000fe20000000000 */
[----:B-1----:R-:W-:Y:S01]  /*06e0*/  UMOV UR5, 0x20 ;  /* 0x0000002000057882 */ /* 0x002fe20000000000 */
[----:B------:R-:W-:Y:S01]  /*06f0*/  UMOV UR4, 0x80 ;  /* 0x0000008000047882 */ /* 0x000fe20000000000 */
[----:B------:R-:W-:-:S04]  /*0700*/  UIADD3 UR10, UPT, UPT, -UR5, 0x100000, URZ ;  /* 0x00100000050a7890 */ /* 0x000fc8000fffe1ff */
[----:B------:R-:W-:Y:S02]  /*0710*/  USHF.L.U32 UR11, UR10, 0xb, URZ ;  /* 0x0000000b0a0b7899 */ /* 0x000fe400080006ff */
[----:B------:R-:W-:Y:S02]  /*0720*/  USHF.L.U32 UR10, UR10, 0x1, URZ ;  /* 0x000000010a0a7899 */ /* 0x000fe400080006ff */
[----:B------:R-:W-:-:S04]  /*0730*/  UIADD3 UR4, UPT, UPT, -UR4, 0x100000, URZ ;  /* 0x0010000004047890 */ /* 0x000fc8000fffe1ff */
[----:B------:R-:W-:Y:S02]  /*0740*/  USHF.L.U32 UR5, UR4, 0xb, URZ ;  /* 0x0000000b04057899 */ /* 0x000fe400080006ff */
[----:B------:R-:W-:Y:S01]  /*0750*/  USHF.L.U32 UR4, UR4, 0x1, URZ ;  /* 0x0000000104047899 */ /* 0x000fe200080006ff */
[----:B------:R-:W-:Y:S01]  /*0760*/  ELECT P0, URZ, PT ;  /* 0x0000000000ff782f */ /* 0x000fe20003800000 */
[----:B--2---:R-:W-:Y:S01]  /*0770*/  ULEA UR7, UR7, UR9, 0x18 ;  /* 0x0000000907077291 */ /* 0x004fe2000f8ec0ff */
[----:B------:R-:W1:Y:S11]  /*0780*/  FENCE.VIEW.ASYNC.S ;  /* 0x00000000000073c6 */ /* 0x000e760000000000 */
[----:B-1----:R2:W1:Y:S01]  /*0790*/  SYNCS.EXCH.64 URZ, [UR7+0x60], UR10 ;  /* 0x0000600a07ff75b2 */ /* 0x0024620008000100 */
[----:B------:R2:W1:Y:S01]  /*07a0*/  SYNCS.EXCH.64 URZ, [UR7+0x80], UR4 ;  /* 0x0000800407ff75b2 */ /* 0x0004620008000100 */
[----:B------:R2:W1:Y:S01]  /*07b0*/  SYNCS.EXCH.64 URZ, [UR7+0x68], UR10 ;  /* 0x0000680a07ff75b2 */ /* 0x0004620008000100 */
[----:B------:R2:W1:Y:S01]  /*07c0*/  SYNCS.EXCH.64 URZ, [UR7+0x88], UR4 ;  /* 0x0000880407ff75b2 */ /* 0x0004620008000100 */
[----:B------:R2:W1:Y:S01]  /*07d0*/  SYNCS.EXCH.64 URZ, [UR7+0x70], UR10 ;  /* 0x0000700a07ff75b2 */ /* 0x0004620008000100 */
[----:B------:R2:W1:Y:S01]  /*07e0*/  SYNCS.EXCH.64 URZ, [UR7+0x90], UR4 ;  /* 0x0000900407ff75b2 */ /* 0x0004620008000100 */
[----:B------:R2:W1:Y:S01]  /*07f0*/  SYNCS.EXCH.64 URZ, [UR7+0x78], UR10 ;  /* 0x0000780a07ff75b2 */ /* 0x0004620008000100 */
[----:B------:R2:W1:Y:S02]  /*0800*/  SYNCS.EXCH.64 URZ, [UR7+0x98], UR4 ;  /* 0x0000980407ff75b2 */ /* 0x0004640008000100 */
[----:B--2---:R-:W-:Y:S01]  /*0810*/  NOP ;  /* 0x0000000000007918 */ /* 0x004fe20000000000 */
.L_x_10:
[----:B------:R-:W2:Y:S01]  /*0820*/  SHFL.IDX PT, R2, R173, RZ, 0x1f ;  /* 0x00001fffad027589 */ /* 0x000ea200000e0000 */
[----:B------:R-:W-:Y:S01]  /*0830*/  NOP ;  /* 0x0000000000007918 */ /* 0x000fe20000000000 */
[----:B--2---:R-:W-:-:S13]  /*0840*/  ISETP.NE.AND P0, PT, R2, 0x3, PT ;  /* 0x000000030200780c */ /* 0x004fda0003f05270 */
[----:B------:R-:W-:Y:S05]  /*0850*/  @P0 BRA `(.L_x_11) ;  /* 0x0000000000300947 */ /* 0x000fea0003800000 */
[----:B-1----:R-:W1:Y:S01]  /*0860*/  S2UR UR5, SR_CgaCtaId ;  /* 0x00000000000579c3 */ /* 0x002e620000008800 */
        /* <DEDUP_REMOVED lines=8> */
[----:B-1----:R2:W1:Y:S01]  /*08f0*/  SYNCS.EXCH.64 URZ, [UR5+0xa0], UR10 ;  /* 0x0000a00a05ff75b2 */ /* 0x0024620008000100 */
[----:B------:R2:W1:Y:S02]  /*0900*/  SYNCS.EXCH.64 URZ, [UR5+0xa8], UR10 ;  /* 0x0000a80a05ff75b2 */ /* 0x0004640008000100 */
[----:B--2---:R-:W-:Y:S01]  /*0910*/  NOP ;  /* 0x0000000000007918 */ /* 0x004fe20000000000 */
.L_x_11:
[----:B------:R-:W2:Y:S01]  /*0920*/  SHFL.IDX PT, R2, R173, RZ, 0x1f ;  /* 0x00001fffad027589 */ /* 0x000ea200000e0000 */
[----:B------:R-:W-:Y:S01]  /*0930*/  NOP ;  /* 0x0000000000007918 */ /* 0x000fe20000000000 */
[----:B--2---:R-:W-:-:S13]  /*0940*/  ISETP.NE.AND P0, PT, R2, 0x4, PT ;  /* 0x000000040200780c */ /* 0x004fda0003f05270 */
[----:B------:R-:W-:Y:S05]  /*0950*/  @P0 BRA `(.L_x_12) ;  /* 0x00000000004c0947 */ /* 0x000fea0003800000 */
[----:B-1----:R-:W1:Y:S01]  /*0960*/  S2UR UR5, SR_CgaCtaId ;  /* 0x00000000000579c3 */ /* 0x002e620000008800 */
[----:B------:R-:W-:Y:S01]  /*0970*/  UMOV UR9, 0x100 ;  /* 0x0000010000097882 */ /* 0x000fe20000000000 */
[----:B------:R-:W-:Y:S01]  /*0980*/  UMOV UR7, 0x400 ;  /* 0x0000040000077882 */ /* 0x000fe20000000000 */
[----:B------:R-:W-:Y:S01]  /*0990*/  USEL UR9, UR9, 0xe0, UP2 ;  /* 0x000000e009097887 */ /* 0x000fe20009000000 */
[----:B------:R-:W-:Y:S01]  /*09a0*/  UMOV UR4, 0x1 ;  /* 0x0000000100047882 */ /* 0x000fe20000000000 */
[----:B------:R-:W-:Y:S01]  /*09b0*/  ELECT P0, URZ, PT ;  /* 0x0000000000ff782f */ /* 0x000fe20003800000 */
[----:B------:R-:W-:-:S04]  /*09c0*/  UIADD3 UR10, UPT, UPT, -UR4, 0x100000, URZ ;  /* 0x00100000040a7890 */ /* 0x000fc8000fffe1ff */
[----:B------:R-:W-:Y:S02]  /*09d0*/  USHF.L.U32 UR11, UR10, 0xb, URZ ;  /* 0x0000000b0a0b7899 */ /* 0x000fe400080006ff */
[----:B------:R-:W-:Y:S02]  /*09e0*/  USHF.L.U32 UR10, UR10, 0x1, URZ ;  /* 0x000000010a0a7899 */ /* 0x000fe400080006ff */
[----:B------:R-:W-:-:S04]  /*09f0*/  UIADD3 UR12, UPT, UPT, -UR9, 0x100000, URZ ;  /* 0x00100000090c7890 */ /* 0x000fc8000fffe1ff */
[----:B------:R-:W-:Y:S02]  /*0a00*/  USHF.L.U32 UR13, UR12, 0xb, URZ ;  /* 0x0000000b0c0d7899 */ /* 0x000fe400080006ff */
[----:B------:R-:W-:Y:S02]  /*0a10*/  USHF.L.U32 UR12, UR12, 0x1, URZ ;  /* 0x000000010c0c7899 */ /* 0x000fe400080006ff */
[----:B-1----:R-:W-:Y:S01]  /*0a20*/  ULEA UR5, UR5, UR7, 0x18 ;  /* 0x0000000705057291 */ /* 0x002fe2000f8ec0ff */
[----:B------:R-:W1:Y:S11]  /*0a30*/  FENCE.VIEW.ASYNC.S ;  /* 0x00000000000073c6 */ /* 0x000e760000000000 */
[----:B-1----:R2:W1:Y:S01]  /*0a40*/  SYNCS.EXCH.64 URZ, [UR5+0xb0], UR10 ;  /* 0x0000b00a05ff75b2 */ /* 0x0024620008000100 */
[----:B------:R2:W1:Y:S01]  /*0a50*/  SYNCS.EXCH.64 URZ, [UR5+0xc0], UR12 ;  /* 0x0000c00c05ff75b2 */ /* 0x0004620008000100 */
[----:B------:R2:W1:Y:S01]  /*0a60*/  SYNCS.EXCH.64 URZ, [UR5+0xb8], UR10 ;  /* 0x0000b80a05ff75b2 */ /* 0x0004620008000100 */
[----:B------:R2:W1:Y:S02]  /*0a70*/  SYNCS.EXCH.64 URZ, [UR5+0xc8], UR12 ;  /* 0x0000c80c05ff75b2 */ /* 0x0004640008000100 */
[----:B--2---:R-:W-:Y:S01]  /*0a80*/  NOP ;  /* 0x0000000000007918 */ /* 0x004fe20000000000 */
.L_x_12:
        /* <DEDUP_REMOVED lines=20> */
[----:B------:R2:W1:Y:S02]  /*0bd0*/  SYNCS.EXCH.64 URZ, [UR7+0xe8], UR4 ;  /* 0x0000e80407ff75b2 */ /* 0x0004640008000100 */
[----:B--2---:R-:W-:Y:S01]  /*0be0*/  NOP ;  /* 0x0000000000007918 */ /* 0x004fe20000000000 */
.L_x_13:
        /* <DEDUP_REMOVED lines=18> */
.L_x_14:
[----:B-1----:R-:W1:Y:S01]  /*0d10*/  S2UR UR5, SR_CTAID.X ;  /* 0x00000000000579c3 */ /* 0x002e620000002500 */
[----:B------:R-:W-:-:S05]  /*0d20*/  CS2R.32 R170, SR_CgaSize ;  /* 0x0000000000aa7805 */ /* 0x000fca0000008a00 */
[----:B------:R-:W-:-:S05]  /*0d30*/  IMAD R170, R170, -0xa0, RZ ;  /* 0xffffff60aaaa7824 */ /* 0x000fca00078e02ff */
[----:B------:R-:W-:-:S14]  /*0d40*/  R2UR UR9, R170 ;  /* 0x00000000aa0972ca */ /* 0x000fdc00000e0000 */
[----:B------:R-:W2:Y:S01]  /*0d50*/  LDCU UR9, c[0x0][UR9+0x2b0] ;  /* 0x00005600090977ac */ /* 0x000ea20008000800 */
[----:B------:R-:W-:Y:S01]  /*0d60*/  NOP ;  /* 0x0000000000007918 */ /* 0x000fe20000000000 */
[----:B------:R-:W-:-:S05]  /*0d70*/  CS2R.32 R170, SR_CgaSize ;  /* 0x0000000000aa7805 */ /* 0x000fca0000008a00 */
[----:B------:R-:W-:-:S05]  /*0d80*/  IMAD R170, R170, -0xa0, RZ ;  /* 0xffffff60aaaa7824 */ /* 0x000fca00078e02ff */
[----:B------:R-:W-:-:S14]  /*0d90*/  R2UR UR7, R170 ;  /* 0x00000000aa0772ca */ /* 0x000fdc00000e0000 */
[----:B------:R-:W3:Y:S01]  /*0da0*/  LDCU UR7, c[0x0][UR7+0x2b4] ;  /* 0x00005680070777ac */ /* 0x000ee20008000800 */
[----:B------:R-:W4:Y:S08]  /*0db0*/  S2UR UR4, SR_CTAID.Y ;  /* 0x00000000000479c3 */ /* 0x000f300000002600 */
[----:B------:R-:W3:Y:S01]  /*0dc0*/  LDC R9, c[0x0][0xb24] ;  /* 0x0002c900ff097b82 */ /* 0x000ee20000000800 */
[----:B-1----:R-:W-:-:S02]  /*0dd0*/  I2FP.F32.U32 R5, UR5 ;  /* 0x0000000500057c45 */ /* 0x002fc40008201000 */
[----:B------:R-:W-:-:S05]  /*0de0*/  CS2R.32 R3, SR_CgaSize ;  /* 0x0000000000037805 */ /* 0x000fca0000008a00 */
[----:B------:R-:W-:-:S06]  /*0df0*/  IMAD R3, R3, -0xa0, RZ ;  /* 0xffffff6003037824 */ /* 0x000fcc00078e02ff */
[----:B------:R-:W1:Y:S01]  /*0e00*/  LDC R3, c[0x0][R3+0x2a0] ;  /* 0x0000a80003037b82 */ /* 0x000e620000000800 */
[----:B------:R-:W-:Y:S01]  /*0e10*/  MOV R21, UR5 ;  /* 0x0000000500157c02 */ /* 0x000fe20008000f00 */
[----:B--2---:R-:W-:Y:S01]  /*0e20*/  FMUL R5, R5, UR9 ;  /* 0x0000000905057c20 */ /* 0x004fe20008400000 */
[----:B----4-:R-:W-:Y:S02]  /*0e30*/  I2FP.F32.U32 R4, UR4 ;  /* 0x0000000400047c45 */ /* 0x010fe40008201000 */
[----:B------:R-:W-:-:S05]  /*0e40*/  CS2R.32 R2, SR_CgaSize ;  /* 0x0000000000027805 */ /* 0x000fca0000008a00 */
[----:B------:R-:W-:-:S06]  /*0e50*/  IMAD R2, R2, -0xa0, RZ ;  /* 0xffffff6002027824 */ /* 0x000fcc00078e02ff */
[----:B------:R-:W2:Y:S01]  /*0e60*/  LDC R2, c[0x0][R2+0x2a4] ;  /* 0x0000a90002027b82 */ /* 0x000ea20000000800 */
[----:B------:R-:W4:Y:S01]  /*0e70*/  F2I.U32.TRUNC.NTZ R170, R5 ;  /* 0x0000000500aa7305 */ /* 0x000f22000020f000 */
[----:B------:R-:W-:Y:S01]  /*0e80*/  MOV R20, UR4 ;  /* 0x0000000400147c02 */ /* 0x000fe20008000f00 */
[----:B---3--:R-:W-:-:S05]  /*0e90*/  FMUL R4, R4, UR7 ;  /* 0x0000000704047c20 */ /* 0x008fca0008400000 */
[----:B------:R-:W-:Y:S01]  /*0ea0*/  BAR.SYNC.DEFER_BLOCKING 0x0 ;  /* 0x0000000000007b1d */ /* 0x000fe20000010000 */
[----:B------:R-:W-:-:S05]  /*0eb0*/  ISETP.GE.AND P0, PT, R9, 0x1, PT ;  /* 0x000000010900780c */ /* 0x000fca0003f06270 */
[----:B------:R-:W3:Y:S02]  /*0ec0*/  F2I.U32.TRUNC.NTZ R147, R4 ;  /* 0x0000000400937305 */ /* 0x000ee4000020f000 */
[----:B------:R-:W2:Y:S01]  /*0ed0*/  S2UR UR36, SR_CTAID.Z ;  /* 0x00000000002479c3 */ /* 0x000ea20000002700 */
[----:B----4-:R-:W-:-:S05]  /*0ee0*/  IADD3 R170, PT, PT, -R170, RZ, RZ ;  /* 0x000000ffaaaa7210 */ /* 0x010fca0007ffe1ff */
[----:B-1----:R-:W-:Y:S01]  /*0ef0*/  IMAD R170, R3, R170, UR5 ;  /* 0x0000000503aa7e24 */ /* 0x002fe2000f8e02aa */
[----:B---3--:R-:W-:-:S05]  /*0f00*/  IADD3 R147, PT, PT, -R147, RZ, RZ ;  /* 0x000000ff93937210 */ /* 0x008fca0007ffe1ff */
[----:B--2---:R-:W-:Y:S01]  /*0f10*/  IMAD R147, R2, R147, UR4 ;  /* 0x0000000402937e24 */ /* 0x004fe2000f8e0293 */
[----:B------:R-:W-:Y:S06]  /*0f20*/  @!P0 BRA `(.L_x_15) ;  /* 0x0000000000b88947 */ /* 0x000fec0003800000 */
[----:B------:R-:W1:Y:S01]  /*0f30*/  LDC.64 R4, c[0x0][0xb18] ;  /* 0x0002c600ff047b82 */ /* 0x000e620000000a00 */
[----:B------:R-:W-:-:S07]  /*0f40*/  ISETP.NE.AND P0, PT, R9, 0x1, PT ;  /* 0x000000010900780c */ /* 0x000fce0003f05270 */
[----:B------:R-:W2:Y:S08]  /*0f50*/  LDC R10, c[0x0][0xb0c] ;  /* 0x0002c300ff0a7b82 */ /* 0x000eb00000000800 */
[----:B------:R-:W3:Y:S08]  /*0f60*/  LDC R11, c[0x0][0x370] ;  /* 0x0000dc00ff0b7b82 */ /* 0x000ef00000000800 */
[----:B------:R-:W4:Y:S01]  /*0f70*/  LDC R12, c[0x0][0x374] ;  /* 0x0000dd00ff0c7b82 */ /* 0x000f220000000800 */
[----:B-1----:R-:W-:-:S07]  /*0f80*/  ISETP.NE.AND P1, PT, R4, 0x1, PT ;  /* 0x000000010400780c */ /* 0x002fce0003f25270 */
[----:B------:R-:W3:Y:S01]  /*0f90*/  LDC.64 R6, c[0x0][0xb10] ;  /* 0x0002c400ff067b82 */ /* 0x000ee20000000a00 */
[----:B--2---:R-:W-:-:S07]  /*0fa0*/  ISETP.NE.AND P2, PT, R10, 0x1, PT ;  /* 0x000000010a00780c */ /* 0x004fce0003f45270 */
[----:B------:R-:W1:Y:S08]  /*0fb0*/  LDC R8, c[0x0][0xb20] ;  /* 0x0002c800ff087b82 */ /* 0x000e700000000800 */
[----:B------:R-:W2:Y:S01]  /*0fc0*/  LDC.64 R2, c[0x0][0xb28] ;  /* 0x0002ca00ff027b82 */ /* 0x000ea20000000a00 */
[----:B----4-:R-:W-:-:S04]  /*0fd0*/  IMAD.HI.U32 R13, R12, R5, RZ ;  /* 0x000000050c0d7227 */ /* 0x010fc800078e00ff */
[----:B------:R-:W-:-:S04]  /*0fe0*/  IMAD.HI.U32 R5, R20, R5, RZ ;  /* 0x0000000514057227 */ /* 0x000fc800078e00ff */
[----:B---3--:R-:W-:-:S04]  /*0ff0*/  IMAD.HI.U32 R14, R11, R6, RZ ;  /* 0x000000060b0e7227 */ /* 0x008fc800078e00ff */
[C---:B------:R-:W-:Y:S01]  /*1000*/  IMAD.HI.U32 R16, R21.reuse, R6, RZ ;  /* 0x0000000615107227 */ /* 0x040fe200078e00ff */
[-C--:B------:R-:W-:Y:S02]  /*1010*/  @P2 SHF.R.U32.HI R11, RZ, R7.reuse, R14 ;  /* 0x00000007ff0b2219 */ /* 0x080fe4000001160e */
[-C--:B-1----:R-:W-:Y:S02]  /*1020*/  @P1 SHF.R.U32.HI R12, RZ, R8.reuse, R13 ;  /* 0x00000008ff0c1219 */ /* 0x082fe4000001160d */
[----:B------:R-:W-:Y:S02]  /*1030*/  SHF.R.U32.HI R5, RZ, R8, R5 ;  /* 0x00000008ff057219 */ /* 0x000fe40000011605 */
[----:B------:R-:W-:Y:S02]  /*1040*/  SHF.R.U32.HI R16, RZ, R7, R16 ;  /* 0x00000007ff107219 */ /* 0x000fe40000011610 */
[----:B------:R-:W-:Y:S01]  /*1050*/  SEL R5, R20, R5, !P1 ;  /* 0x0000000514057207 */ /* 0x000fe20004800000 */
[----:B--2---:R-:W-:Y:S01]  /*1060*/  IMAD.HI.U32 R14, R12, R2, RZ ;  /* 0x000000020c0e7227 */ /* 0x004fe200078e00ff */
[----:B------:R-:W-:-:S02]  /*1070*/  SEL R7, R21, R16, !P2 ;  /* 0x0000001015077207 */ /* 0x000fc40005000000 */
[----:B------:R-:W-:Y:S01]  /*1080*/  IADD3 R13, PT, PT, -R5, RZ, RZ ;  /* 0x000000ff050d7210 */ /* 0x000fe20007ffe1ff */
[----:B------:R-:W-:Y:S01]  /*1090*/  IMAD.HI.U32 R6, R11, R2, RZ ;  /* 0x000000020b067227 */ /* 0x000fe200078e00ff */
[----:B------:R-:W-:-:S03]  /*10a0*/  @P0 SHF.R.U32.HI R12, RZ, R3, R14 ;  /* 0x00000003ff0c0219 */ /* 0x000fc6000001160e */
[----:B------:R-:W-:Y:S01]  /*10b0*/  IMAD R13, R4, R13, R20 ;  /* 0x0000000d040d7224 */ /* 0x000fe200078e0214 */
[----:B------:R-:W-:Y:S01]  /*10c0*/  @P0 SHF.R.U32.HI R11, RZ, R3, R6 ;  /* 0x00000003ff0b0219 */ /* 0x000fe20000011606 */
[----:B------:R-:W-:-:S04]  /*10d0*/  IMAD R12, R12, R9, RZ ;  /* 0x000000090c0c7224 */ /* 0x000fc800078e02ff */
[----:B------:R-:W-:Y:S01]  /*10e0*/  IMAD R6, R11, R9, RZ ;  /* 0x000000090b067224 */ /* 0x000fe200078e02ff */
[----:B------:R-:W-:-:S04]  /*10f0*/  ISETP.GE.AND P1, PT, R5, R12, PT ;  /* 0x0000000c0500720c */ /* 0x000fc80003f26270 */
[----:B------:R-:W-:Y:S01]  /*1100*/  ISETP.GE.OR P1, PT, R7, R6, P1 ;  /* 0x000000060700720c */ /* 0x000fe20000f26670 */
[----:B------:R-:W-:-:S05]  /*1110*/  IMAD.HI.U32 R6, R5, R2, RZ ;  /* 0x0000000205067227 */ /* 0x000fca00078e00ff */
[----:B------:R-:W-:-:S04]  /*1120*/  SHF.R.U32.HI R6, RZ, R3, R6 ;  /* 0x00000003ff067219 */ /* 0x000fc80000011606 */
[----:B------:R-:W-:-:S03]  /*1130*/  SEL R6, R5, R6, !P0 ;  /* 0x0000000605067207 */ /* 0x000fc60004000000 */
[----:B------:R-:W-:Y:S01]  /*1140*/  @!P1 IMAD.HI.U32 R8, R7, R2, RZ ;  /* 0x0000000207089227 */ /* 0x000fe200078e00ff */
[----:B------:R-:W-:-:S04]  /*1150*/  IADD3 R2, PT, PT, -R6, RZ, RZ ;  /* 0x000000ff06027210 */ /* 0x000fc80007ffe1ff */
[----:B------:R-:W-:Y:S01]  /*1160*/  @!P1 SHF.R.U32.HI R8, RZ, R3, R8 ;  /* 0x00000003ff089219 */ /* 0x000fe20000011608 */
[----:B------:R-:W-:-:S03]  /*1170*/  IMAD R2, R9, R2, R5 ;  /* 0x0000000209027224 */ /* 0x000fc600078e0205 */
[----:B------:R-:W-:-:S05]  /*1180*/  @!P1 SEL R3, R7, R8, !P0 ;  /* 0x0000000807039207 */ /* 0x000fca0004000000 */
[--C-:B------:R-:W-:Y:S02]  /*1190*/  @!P1 IMAD.IADD R6, R6, 0x1, -R3.reuse ;  /* 0x0000000106069824 */ /* 0x100fe400078e0a03 */
[----:B------:R-:W-:Y:S01]  /*11a0*/  @!P1 IMAD R3, R2, R11, R3 ;  /* 0x0000000b02039224 */ /* 0x000fe200078e0203 */
[----:B------:R-:W-:Y:S01]  /*11b0*/  IADD3 R2, PT, PT, -R7, RZ, RZ ;  /* 0x000000ff07027210 */ /* 0x000fe20007ffe1ff */
[----:B------:R-:W-:Y:S02]  /*11c0*/  @!P1 IMAD R5, R6, R9, R7 ;  /* 0x0000000906059224 */ /* 0x000fe400078e0207 */
[----:B------:R-:W-:Y:S02]  /*11d0*/  @!P1 IMAD.MOV.U32 R7, RZ, RZ, R3 ;  /* 0x000000ffff079224 */ /* 0x000fe400078e0003 */
[----:B------:R-:W-:Y:S02]  /*11e0*/  IMAD R2, R10, R2, R21 ;  /* 0x000000020a027224 */ /* 0x000fe400078e0215 */
[----:B------:R-:W-:-:S02]  /*11f0*/  IMAD R20, R5, R4, R13 ;  /* 0x0000000405147224 */ /* 0x000fc400078e020d */
[----:B------:R-:W-:Y:S02]  /*1200*/  IMAD R21, R7, R10, R2 ;  /* 0x0000000a07157224 */ /* 0x000fe400078e0202 */
.L_x_15:
[----:B------:R-:W1:Y:S01]  /*1210*/  LDCU UR4, c[0x0][0xb30] ;  /* 0x00016600ff0477ac */ /* 0x000e620008000800 */
[----:B------:R-:W2:Y:S08]  /*1220*/  S2UR UR37, SR_CgaCtaId ;  /* 0x00000000002579c3 */ /* 0x000eb00000008800 */
[----:B------:R-:W3:Y:S01]  /*1230*/  LDC R72, c[0x0][0xb24] ;  /* 0x0002c900ff487b82 */ /* 0x000ee20000000800 */
[----:B-1----:R-:W-:-:S09]  /*1240*/  UISETP.NE.AND UP1, UPT, UR4, 0x1, UPT ;  /* 0x000000010400788c */ /* 0x002fd2000bf25270 */
[----:B--2---:R-:W-:Y:S05]  /*1250*/  BRA.U UP1, `(.L_x_16) ;  /* 0x0000000101407547 */ /* 0x004fea000b800000 */
[----:B------:R-:W1:Y:S08]  /*1260*/  LDC.64 R4, c[0x0][0xb10] ;  /* 0x0002c400ff047b82 */ /* 0x000e700000000a00 */
[----:B------:R-:W2:Y:S08]  /*1270*/  LDC.64 R2, c[0x0][0xb18] ;  /* 0x0002c600ff027b82 */ /* 0x000eb00000000a00 */
[----:B------:R-:W4:Y:S08]  /*1280*/  LDC R6, c[0x0][0xb20] ;  /* 0x0002c800ff067b82 */ /* 0x000f300000000800 */
[----:B------:R-:W3:Y:S01]  /*1290*/  LDC R8, c[0x0][0xb0c] ;  /* 0x0002c300ff087b82 */ /* 0x000ee20000000800 */
[----:B-1----:R-:W-:-:S05]  /*12a0*/  IMAD.HI.U32 R4, R21, R4, RZ ;  /* 0x0000000415047227 */ /* 0x002fca00078e00ff */
[----:B------:R-:W-:Y:S01]  /*12b0*/  SHF.R.U32.HI R4, RZ, R5, R4 ;  /* 0x00000005ff047219 */ /* 0x000fe20000011604 */
[----:B--2---:R-:W-:Y:S01]  /*12c0*/  IMAD.HI.U32 R3, R20, R3, RZ ;  /* 0x0000000314037227 */ /* 0x004fe200078e00ff */
[----:B------:R-:W-:-:S04]  /*12d0*/  ISETP.NE.AND P0, PT, R2, 0x1, PT ;  /* 0x000000010200780c */ /* 0x000fc80003f05270 */
[----:B----4-:R-:W-:-:S04]  /*12e0*/  SHF.R.U32.HI R3, RZ, R6, R3 ;  /* 0x00000006ff037219 */ /* 0x010fc80000011603 */
[----:B------:R-:W-:Y:S02]  /*12f0*/  SEL R3, R20, R3, !P0 ;  /* 0x0000000314037207 */ /* 0x000fe40004000000 */
[----:B---3--:R-:W-:-:S04]  /*1300*/  ISETP.NE.AND P1, PT, R8, 0x1, PT ;  /* 0x000000010800780c */ /* 0x008fc80003f25270 */
[----:B------:R-:W-:-:S05]  /*1310*/  SEL R4, R21, R4, !P1 ;  /* 0x0000000415047207 */ /* 0x000fca0004800000 */
[----:B------:R-:W-:Y:S02]  /*1320*/  IMAD.IADD R5, R3, 0x1, -R4 ;  /* 0x0000000103057824 */ /* 0x000fe400078e0a04 */
[----:B------:R-:W-:Y:S02]  /*1330*/  IMAD.IADD R3, R4, 0x1, -R3 ;  /* 0x0000000104037824 */ /* 0x000fe400078e0a03 */
[----:B------:R-:W-:Y:S02]  /*1340*/  IMAD R21, R5, R8, R21 ;  /* 0x0000000805157224 */ /* 0x000fe400078e0215 */
[----:B------:R-:W-:-:S07]  /*1350*/  IMAD R20, R3, R2, R20 ;  /* 0x0000000203147224 */ /* 0x000fce00078e0214 */
.L_x_16:
[----:B------:R-:W-:Y:S01]  /*1360*/  BAR.SYNC.DEFER_BLOCKING 0x0 ;  /* 0x0000000000007b1d */ /* 0x000fe20000010000 */
[----:B------:R-:W-:Y:S01]  /*1370*/  UISETP.NE.AND UP1, UPT, UR8, 0x2, UPT ;  /* 0x000000020800788c */ /* 0x000fe2000bf25270 */
[----:B------:R-:W-:Y:S02]  /*1380*/  ISETP.NE.OR P5, PT, R0, 0x2, !P5 ;  /* 0x000000020000780c */ /* 0x000fe40006fa5670 */
[----:B------:R-:W-:-:S06]  /*1390*/  LOP3.LUT R2, R185, 0x1f, RZ, 0xc0, !PT ;  /* 0x0000001fb9027812 */ /* 0x000fcc00078ec0ff */
[----:B------:R-:W-:Y:S05]  /*13a0*/  BRA.U UP1, `(.L_x_17) ;  /* 0x0000001101a47547 */ /* 0x000fea000b800000 */
[----:B------:R-:W1:Y:S01]  /*13b0*/  LDCU UR13, c[0x0][0x38c] ;  /* 0x00007180ff0d77ac */ /* 0x000e620008000800 */
[----:B------:R-:W2:Y:S01]  /*13c0*/  LDC R9, c[0x0][0x370] ;  /* 0x0000dc00ff097b82 */ /* 0x000ea20000000800 */
[----:B------:R-:W-:Y:S01]  /*13d0*/  PLOP3.LUT P1, PT, PT, PT, UP2, 0x80, 0x8 ;  /* 0x000000000008781c */ /* 0x000fe20003f2f028 */
[----:B------:R-:W-:Y:S01]  /*13e0*/  IMAD.MOV.U32 R15, RZ, RZ, 0x1 ;  /* 0x00000001ff0f7424 */ /* 0x000fe200078e00ff */
[----:B------:R-:W-:Y:S01]  /*13f0*/  ISETP.EQ.OR P4, PT, R2, RZ, P5 ;  /* 0x000000ff0200720c */ /* 0x000fe20002f82670 */
[----:B------:R-:W-:Y:S01]  /*1400*/  IMAD.MOV.U32 R14, RZ, RZ, RZ ;  /* 0x000000ffff0e7224 */ /* 0x000fe200078e00ff */
[----:B------:R-:W-:Y:S02]  /*1410*/  PLOP3.LUT P1, PT, P1, PT, PT, 0x8, 0x80 ;  /* 0x000000000080781c */ /* 0x000fe40000f2e170 */
[----:B------:R-:W-:Y:S01]  /*1420*/  CS2R R12, SRZ ;  /* 0x00000000000c7805 */ /* 0x000fe2000001ff00 */
[----:B------:R-:W-:Y:S01]  /*1430*/  IMAD.MOV.U32 R10, RZ, RZ, 0x1 ;  /* 0x00000001ff0a7424 */ /* 0x000fe200078e00ff */
[----:B------:R-:W4:Y:S01]  /*1440*/  LDC R0, c[0x0][0x374] ;  /* 0x0000dd00ff007b82 */ /* 0x000f220000000800 */
[----:B------:R-:W2:Y:S01]  /*1450*/  LDCU.64 UR22, c[0x0][0x348] ;  /* 0x00006900ff1677ac */ /* 0x000ea20008000a00 */
[----:B------:R-:W-:Y:S01]  /*1460*/  UMOV UR6, URZ ;  /* 0x000000ff00067c82 */ /* 0x000fe20008000000 */
[----:B-1----:R-:W-:-:S04]  /*1470*/  UIADD3 UR5, UPT, UPT, UR13, 0x1f, URZ ;  /* 0x0000001f0d057890 */ /* 0x002fc8000fffe0ff */
[----:B------:R-:W-:-:S04]  /*1480*/  USHF.R.S32.HI UR4, URZ, 0x1f, UR5 ;  /* 0x0000001fff047899 */ /* 0x000fc80008011405 */
[----:B------:R-:W-:-:S04]  /*1490*/  ULEA.HI UR4, UR4, UR5, URZ, 0x5 ;  /* 0x0000000504047291 */ /* 0x000fc8000f8f28ff */
[----:B------:R-:W-:Y:S02]  /*14a0*/  USHF.R.S32.HI UR15, URZ, 0x5, UR4 ;  /* 0x00000005ff0f7899 */ /* 0x000fe40008011404 */
[----:B------:R-:W-:Y:S02]  /*14b0*/  UIADD3 UR4, UPT, UPT, UR13, -0x1, URZ ;  /* 0xffffffff0d047890 */ /* 0x000fe4000fffe0ff */
[----:B------:R-:W-:Y:S02]  /*14c0*/  UISETP.LT.U32.AND UP0, UPT, UR15, 0x6, UPT ;  /* 0x000000060f00788c */ /* 0x000fe4000bf01070 */
[----:B------:R-:W-:Y:S02]  /*14d0*/  UISETP.GE.U32.AND UP1, UPT, UR4, -0x3f, UPT ;  /* 0xffffffc10400788c */ /* 0x000fe4000bf26070 */
[----:B------:R-:W-:Y:S02]  /*14e0*/  USEL UR14, UR15, 0x6, UP0 ;  /* 0x000000060f0e7887 */ /* 0x000fe40008000000 */
[----:B------:R-:W-:-:S02]  /*14f0*/  UIADD3 UR13, UPT, UPT, UR13, 0x3e, URZ ;  /* 0x0000003e0d0d7890 */ /* 0x000fc4000fffe0ff */
[----:B------:R-:W-:Y:S02]  /*1500*/  UIADD3 UR5, UPT, UPT, UR14, -0x1, URZ ;  /* 0xffffffff0e057890 */ /* 0x000fe4000fffe0ff */
[----:B------:R-:W-:-:S03]  /*1510*/  UIADD3 UR7, UPT, UPT, UR15, -UR14, URZ ;  /* 0x8000000e0f077290 */ /* 0x000fc6000fffe0ff */
[----:B------:R-:W-:-:S04]  /*1520*/  @UP1 UIADD3 UR5, UPT, UPT, UR14, URZ, URZ ;  /* 0x000000ff0e051290 */ /* 0x000fc8000fffe0ff */
[----:B--2---:R-:W-:-:S12]  /*1530*/  UIADD3 UR5, UPT, UPT, UR5, 0x1, URZ ;  /* 0x0000000105057890 */ /* 0x004fd8000fffe0ff */
.L_x_35:
[----:B------:R-:W-:Y:S01]  /*1540*/  UISETP.NE.AND UP0, UPT, UR37, URZ, UPT ;  /* 0x000000ff2500728c */ /* 0x000fe2000bf05270 */
[----:B------:R-:W1:Y:S08]  /*1550*/  S2UR UR37, SR_CgaCtaId ;  /* 0x00000000002579c3 */ /* 0x000e700000008800 */
[----:B------:R-:W-:Y:S05]  /*1560*/  BRA.U UP0, `(.L_x_18) ;  /* 0x0000000100347547 */ /* 0x000fea000b800000 */
[----:B------:R-:W2:Y:S01]  /*1570*/  S2R R2, SR_CgaCtaId ;  /* 0x0000000000027919 */ /* 0x000ea20000008800 */
[----:B------:R-:W-:-:S04]  /*1580*/  MOV R3, 0x400 ;  /* 0x0000040000037802 */ /* 0x000fc80000000f00 */
[----:B--2---:R-:W-:Y:S02]  /*1590*/  LEA R3, R2, R3, 0x18 ;  /* 0x0000000302037211 */ /* 0x004fe400078ec0ff */
[----:B------:R-:W-:-:S03]  /*15a0*/  SHF.L.U32 R2, R10, 0x1f, RZ ;  /* 0x0000001f0a027819 */ /* 0x000fc600000006ff */
[----:B------:R-:W-:-:S04]  /*15b0*/  IMAD R3, R12, 0x8, R3 ;  /* 0x000000080c037824 */ /* 0x000fc800078e0203 */
[----:B------:R-:W2:Y:S02]  /*15c0*/  SYNCS.PHASECHK.TRANS64.TRYWAIT P0, [R3+URZ+0x100], R2 ;  /* 0x00010002030075a7 */ /* 0x000ea400080011ff */
[----:B--2---:R-:W-:Y:S05]  /*15d0*/  @!P0 BRA `(.L_x_19) ;  /* 0x0000009800808947 */ /* 0x004fea0003800000 */
.L_x_128:
[----:B------:R-:W-:Y:S01]  /*15e0*/  VIADD R12, R12, 0x1 ;  /* 0x000000010c0c7836 */ /* 0x000fe20000000000 */
[----:B------:R2:W-:Y:S04]  /*15f0*/  SYNCS.ARRIVE.TRANS64.A1T0 RZ, [R3+URZ+0xf0], RZ ;  /* 0x0000f0ff03ff79a7 */ /* 0x0005e800081000ff */
[----:B------:R-:W-:-:S04]  /*1600*/  ISETP.NE.AND P0, PT, R12, 0x2, PT ;  /* 0x000000020c00780c */ /* 0x000fc80003f05270 */
[----:B------:R-:W-:Y:S02]  /*1610*/  SEL R12, R12, RZ, P0 ;  /* 0x000000ff0c0c7207 */ /* 0x000fe40000000000 */
[----:B--2---:R-:W-:-:S04]  /*1620*/  SEL R3, RZ, 0x1, P0 ;  /* 0x00000001ff037807 */ /* 0x004fc80000000000 */
[----:B------:R-:W-:-:S07]  /*1630*/  LOP3.LUT R10, R10, R3, RZ, 0x3c, !PT ;  /* 0x000000030a0a7212 */ /* 0x000fce00078e3cff */
.L_x_18:
[----:B------:R-:W-:Y:S01]  /*1640*/  UMOV UR4, 0x400 ;  /* 0x0000040000047882 */ /* 0x000fe20000000000 */
[----:B------:R-:W-:Y:S01]  /*1650*/  SHF.L.U32 R2, R15, 0x1f, RZ ;  /* 0x0000001f0f027819 */ /* 0x000fe200000006ff */
[----:B-1----:R-:W-:Y:S01]  /*1660*/  ULEA UR4, UR37, UR4, 0x18 ;  /* 0x0000000425047291 */ /* 0x002fe2000f8ec0ff */
[----:B------:R-:W-:Y:S01]  /*1670*/  R2UR UR35, R21 ;  /* 0x00000000152372ca */ /* 0x000fe200000e0000 */
[----:B------:R-:W-:Y:S01]  /*1680*/  UISETP.GE.U32.AND UP0, UPT, UR13, 0x3f, UPT ;  /* 0x0000003f0d00788c */ /* 0x000fe2000bf06070 */
[----:B------:R-:W-:Y:S01]  /*1690*/  R2UR UR11, R20 ;  /* 0x00000000140b72ca */ /* 0x000fe200000e0000 */
[----:B------:R-:W-:Y:S01]  /*16a0*/  ULEA UR8, UR6, UR4, 0x3 ;  /* 0x0000000406087291 */ /* 0x000fe2000f8e18ff */
[----:B------:R-:W-:-:S08]  /*16b0*/  UMOV UR24, URZ ;  /* 0x000000ff00187c82 */ /* 0x000fd00008000000 */
[----:B------:R1:W2:Y:S01]  /*16c0*/  SYNCS.PHASECHK.TRANS64.TRYWAIT P0, [UR8+0x30], R2 ;  /* 0x00003002ff0075a7 */ /* 0x0002a20008001108 */
[----:B------:R-:W-:Y:S02]  /*16d0*/  USHF.L.U32 UR35, UR35, 0x7, URZ ;  /* 0x0000000723237899 */ /* 0x000fe400080006ff */
[----:B------:R-:W-:Y:S01]  /*16e0*/  USHF.L.U32 UR11, UR11, 0x8, URZ ;  /* 0x000000080b0b7899 */ /* 0x000fe200080006ff */
[----:B------:R-:W-:Y:S11]  /*16f0*/  BRA.U !UP0, `(.L_x_20) ;  /* 0x0000000108a87547 */ /* 0x000ff6000b800000 */
[----:B------:R-:W-:Y:S01]  /*1700*/  UMOV UR16, URZ ;  /* 0x000000ff00107c82 */ /* 0x000fe20008000000 */
[----:B------:R-:W-:-:S05]  /*1710*/  UMOV UR17, UR6 ;  /* 0x0000000600117c82 */ /* 0x000fca0008000000 */
.L_x_25:
[----:B-1----:R-:W-:Y:S01]  /*1720*/  ULEA UR33, UR17, UR4, 0x3 ;  /* 0x0000000411217291 */ /* 0x002fe2000f8e18ff */
[----:B--2---:R-:W-:Y:S01]  /*1730*/  @!P5 MOV R3, 0x3000 ;  /* 0x000030000003d802 */ /* 0x004fe20000000f00 */
[----:B--2---:R-:W-:Y:S10]  /*1740*/  @P0 BRA `(.L_x_21) ;  /* 0x00000000000c0947 */ /* 0x004ff40003800000 */
[----:B------:R-:W-:-:S04]  /*1750*/  SHF.L.U32 R5, R15, 0x1f, RZ ;  /* 0x0000001f0f057819 */ /* 0x000fc800000006ff */
[----:B------:R-:W2:Y:S02]  /*1760*/  SYNCS.PHASECHK.TRANS64.TRYWAIT P0, [UR33+0x30], R5 ;  /* 0x00003005ff0075a7 */ /* 0x000ea40008001121 */
[----:B--2---:R-:W-:Y:S05]  /*1770*/  @!P0 BRA `(.L_x_22) ;  /* 0x00000098002c8947 */ /* 0x004fea0003800000 */
.L_x_21:
[----:B------:R2:W-:Y:S01]  /*1780*/  @!P5 SYNCS.ARRIVE.TRANS64 RZ, [UR33], R3 ;  /* 0x00000003ffffd9a7 */ /* 0x0005e20008000021 */
[----:B------:R-:W-:Y:S04]  /*1790*/  BSSY.RECONVERGENT B0, `(.L_x_23) ;  /* 0x0000003000007945 */ /* 0x000fe80003800200 */
[----:B------:R-:W-:Y:S05]  /*17a0*/  @P4 BRA `(.L_x_24) ;  /* 0x0000000000044947 */ /* 0x000fea0003800000 */
[----:B------:R-:W-:Y:S05]  /*17b0*/  BPT.TRAP 0x1 ;  /* 0x000000040000795c */ /* 0x000fea0000300000 */
.L_x_24:
[----:B------:R-:W-:Y:S05]  /*17c0*/  BSYNC.RECONVERGENT B0 ;  /* 0x0000000000007941 */ /* 0x000fea0003800200 */
.L_x_23:
[----:B------:R-:W-:Y:S02]  /*17d0*/  UIADD3 UR6, UPT, UPT, UR17, 0x1, URZ ;  /* 0x0000000111067890 */ /* 0x000fe4000fffe0ff */
[----:B------:R-:W-:Y:S02]  /*17e0*/  ULEA UR32, UR17, UR4, 0xc ;  /* 0x0000000411207291 */ /* 0x000fe4000f8e60ff */
[----:B------:R-:W-:Y:S02]  /*17f0*/  UISETP.NE.AND UP0, UPT, UR6, 0x6, UPT ;  /* 0x000000060600788c */ /* 0x000fe4000bf05270 */
[----:B------:R-:W-:Y:S02]  /*1800*/  UIADD3 UR26, UP1, UPT, UR22, 0x80, URZ ;  /* 0x00000080161a7890 */ /* 0x000fe4000ff3e0ff */
[----:B------:R-:W-:Y:S02]  /*1810*/  USEL UR9, URZ, 0x1, UP0 ;  /* 0x00000001ff097887 */ /* 0x000fe40008000000 */
[----:B------:R-:W-:-:S02]  /*1820*/  USEL UR6, UR6, URZ, UP0 ;  /* 0x000000ff06067287 */ /* 0x000fc40008000000 */
[----:B------:R-:W-:Y:S02]  /*1830*/  UIADD3 UR20, UP0, UPT, UR22, 0x180, URZ ;  /* 0x0000018016147890 */ /* 0x000fe4000ff1e0ff */
[----:B------:R-:W-:Y:S01]  /*1840*/  ULEA UR8, UR6, UR4, 0x3 ;  /* 0x0000000406087291 */ /* 0x000fe2000f8e18ff */
[----:B------:R-:W-:Y:S01]  /*1850*/  LOP3.LUT R15, R15, UR9, RZ, 0x3c, !PT ;  /* 0x000000090f0f7c12 */ /* 0x000fe2000f8e3cff */
[----:B------:R-:W-:Y:S02]  /*1860*/  USHF.L.U32 UR34, UR16, 0x5, URZ ;  /* 0x0000000510227899 */ /* 0x000fe400080006ff */
[----:B------:R-:W-:Y:S01]  /*1870*/  UIADD3.X UR27, UPT, UPT, URZ, UR23, URZ, UP1, !UPT ;  /* 0x00000017ff1b7290 */ /* 0x000fe20008ffe4ff */
[----:B-1----:R-:W-:Y:S01]  /*1880*/  SHF.L.U32 R2, R15, 0x1f, RZ ;  /* 0x0000001f0f027819 */ /* 0x002fe200000006ff */
[----:B------:R-:W-:Y:S02]  /*1890*/  UIADD3 UR32, UPT, UPT, UR32, 0xc400, URZ ;  /* 0x0000c40020207890 */ /* 0x000fe4000fffe0ff */
[----:B------:R-:W-:Y:S01]  /*18a0*/  UIADD3.X UR21, UPT, UPT, URZ, UR23, URZ, UP0, !UPT ;  /* 0x00000017ff157290 */ /* 0x000fe200087fe4ff */
[----:B------:R1:W1:Y:S01]  /*18b0*/  SYNCS.PHASECHK.TRANS64.TRYWAIT P0, [UR8+0x30], R2 ;  /* 0x00003002ff0075a7 */ /* 0x0002620008001108 */
[----:B------:R-:W-:Y:S01]  /*18c0*/  ULEA UR8, UR17, UR4, 0xd ;  /* 0x0000000411087291 */ /* 0x000fe2000f8e68ff */
[----:B------:R-:W-:Y:S01]  /*18d0*/  UMOV UR18, 0x0 ;  /* 0x0000000000127882 */ /* 0x000fe20000000000 */
[----:B------:R-:W-:-:S02]  /*18e0*/  UMOV UR19, 0x10000000 ;  /* 0x1000000000137882 */ /* 0x000fc40000000000 */
[----:B------:R-:W-:Y:S01]  /*18f0*/  UIADD3 UR8, UPT, UPT, UR8, 0x12400, URZ ;  /* 0x0001240008087890 */ /* 0x000fe2000fffe0ff */
[----:B------:R1:W-:Y:S01]  /*1900*/  UTMALDG.3D [UR32], [UR26], desc[UR18] ;  /* 0x000012201a0075b4 */ /* 0x0003e20008011000 */
[----:B------:R-:W-:Y:S01]  /*1910*/  UMOV UR12, UR36 ;  /* 0x00000024000c7c82 */ /* 0x000fe20008000000 */
[----:B------:R-:W-:Y:S01]  /*1920*/  UMOV UR9, UR33 ;  /* 0x0000002100097c82 */ /* 0x000fe20008000000 */
[----:B------:R-:W-:Y:S01]  /*1930*/  UMOV UR10, UR34 ;  /* 0x00000022000a7c82 */ /* 0x000fe20008000000 */
[----:B------:R-:W-:Y:S01]  /*1940*/  UIADD3 UR16, UPT, UPT, UR16, 0x1, URZ ;  /* 0x0000000110107890 */ /* 0x000fe2000fffe0ff */
[----:B------:R-:W-:Y:S01]  /*1950*/  UMOV UR24, UR5 ;  /* 0x0000000500187c82 */ /* 0x000fe20008000000 */
[----:B------:R-:W-:Y:S02]  /*1960*/  UMOV UR17, UR6 ;  /* 0x0000000600117c82 */ /* 0x000fe40008000000 */
[----:B------:R1:W-:Y:S01]  /*1970*/  UTMALDG.3D [UR8], [UR20], desc[UR18] ;  /* 0x00001208140075b4 */ /* 0x0003e20008011000 */
[----:B------:R-:W-:-:S09]  /*1980*/  UISETP.NE.AND UP0, UPT, UR16, UR5, UPT ;  /* 0x000000051000728c */ /* 0x000fd2000bf05270 */
[----:B------:R-:W-:Y:S05]  /*1990*/  BRA.U UP0, `(.L_x_25) ;  /* 0xfffffffd00607547 */ /* 0x000fea000b83ffff */
.L_x_20:
[----:B-1----:R-:W-:Y:S01]  /*19a0*/  ULEA UR8, UR6, UR4, 0x3 ;  /* 0x0000000406087291 */ /* 0x002fe2000f8e18ff */
[----:B------:R-:W-:Y:S01]  /*19b0*/  SHF.L.U32 R2, R15, 0x1f, RZ ;  /* 0x0000001f0f027819 */ /* 0x000fe200000006ff */
[----:B------:R-:W-:Y:S01]  /*19c0*/  @!P1 SYNCS.ARRIVE.TRANS64.A1T0 RZ, [UR4+0xa8], RZ ;  /* 0x0000a8ffffff99a7 */ /* 0x000fe20008100004 */
[----:B------:R-:W-:-:S06]  /*19d0*/  UISETP.GT.AND UP0, UPT, UR15, UR14, UPT ;  /* 0x0000000e0f00728c */ /* 0x000fcc000bf04270 */
[----:B--2---:R1:W2:Y:S03]  /*19e0*/  SYNCS.PHASECHK.TRANS64.TRYWAIT P0, [UR8+0x30], R2 ;  /* 0x00003002ff0075a7 */ /* 0x0042a60008001108 */
[----:B------:R-:W-:Y:S05]  /*19f0*/  BRA.U !UP0, `(.L_x_26) ;  /* 0x0000000108ac7547 */ /* 0x000fea000b800000 */
[----:B------:R-:W-:Y:S01]  /*1a00*/  UIADD3 UR21, UPT, UPT, UR7, UR24, URZ ;  /* 0x0000001807157290 */ /* 0x000fe2000fffe0ff */
[----:B------:R-:W-:-:S11]  /*1a10*/  UMOV UR25, UR6 ;  /* 0x0000000600197c82 */ /* 0x000fd60008000000 */
.L_x_31:
[----:B-1----:R-:W-:Y:S01]  /*1a20*/  ULEA UR17, UR25, UR4, 0x3 ;  /* 0x0000000419117291 */ /* 0x002fe2000f8e18ff */
[----:B--2---:R-:W-:Y:S01]  /*1a30*/  @!P5 MOV R3, 0x3000 ;  /* 0x000030000003d802 */ /* 0x004fe20000000f00 */
[----:B--2---:R-:W-:Y:S10]  /*1a40*/  @P0 BRA `(.L_x_27) ;  /* 0x00000000000c0947 */ /* 0x004ff40003800000 */
[----:B------:R-:W-:-:S04]  /*1a50*/  SHF.L.U32 R5, R15, 0x1f, RZ ;  /* 0x0000001f0f057819 */ /* 0x000fc800000006ff */
[----:B------:R-:W2:Y:S02]  /*1a60*/  SYNCS.PHASECHK.TRANS64.TRYWAIT P0, [UR17+0x30], R5 ;  /* 0x00003005ff0075a7 */ /* 0x000ea40008001111 */
[----:B--2---:R-:W-:Y:S05]  /*1a70*/  @!P0 BRA `(.L_x_28) ;  /* 0x0000009400848947 */ /* 0x004fea0003800000 */
.L_x_27:
[----:B------:R2:W-:Y:S01]  /*1a80*/  @!P5 SYNCS.ARRIVE.TRANS64 RZ, [UR17], R3 ;  /* 0x00000003ffffd9a7 */ /* 0x0005e20008000011 */
[----:B------:R-:W-:Y:S04]  /*1a90*/  BSSY.RECONVERGENT B0, `(.L_x_29) ;  /* 0x0000003000007945 */ /* 0x000fe80003800200 */
[----:B------:R-:W-:Y:S05]  /*1aa0*/  @P4 BRA `(.L_x_30) ;  /* 0x0000000000044947 */ /* 0x000fea0003800000 */
[----:B------:R-:W-:Y:S05]  /*1ab0*/  BPT.TRAP 0x1 ;  /* 0x000000040000795c */ /* 0x000fea0000300000 */
.L_x_30:
[----:B------:R-:W-:Y:S05]  /*1ac0*/  BSYNC.RECONVERGENT B0 ;  /* 0x0000000000007941 */ /* 0x000fea0003800200 */
.L_x_29:
        /* <DEDUP_REMOVED lines=10> */
[----:B------:R-:W-:Y:S01]  /*1b70*/  UIADD3 UR16, UPT, UPT, UR16, 0xc400, URZ ;  /* 0x0000c40010107890 */ /* 0x000fe2000fffe0ff */
[----:B-1----:R-:W-:Y:S01]  /*1b80*/  SHF.L.U32 R2, R15, 0x1f, RZ ;  /* 0x0000001f0f027819 */ /* 0x002fe200000006ff */
[----:B------:R-:W-:Y:S02]  /*1b90*/  UIADD3.X UR31, UPT, UPT, URZ, UR23, URZ, UP1, !UPT ;  /* 0x00000017ff1f7290 */ /* 0x000fe40008ffe4ff */
[----:B------:R-:W-:Y:S01]  /*1ba0*/  UIADD3.X UR29, UPT, UPT, URZ, UR23, URZ, UP0, !UPT ;  /* 0x00000017ff1d7290 */ /* 0x000fe200087fe4ff */
[----:B------:R1:W1:Y:S01]  /*1bb0*/  SYNCS.PHASECHK.TRANS64.TRYWAIT P0, [UR8+0x30], R2 ;  /* 0x00003002ff0075a7 */ /* 0x0002620008001108 */
[----:B------:R-:W-:Y:S01]  /*1bc0*/  ULEA UR8, UR25, UR4, 0xd ;  /* 0x0000000419087291 */ /* 0x000fe2000f8e68ff */
[----:B------:R-:W-:Y:S01]  /*1bd0*/  UMOV UR26, 0x0 ;  /* 0x00000000001a7882 */ /* 0x000fe20000000000 */
[----:B------:R-:W-:-:S02]  /*1be0*/  UMOV UR27, 0x10000000 ;  /* 0x10000000001b7882 */ /* 0x000fc40000000000 */
[----:B------:R-:W-:Y:S01]  /*1bf0*/  UIADD3 UR8, UPT, UPT, UR8, 0x12400, URZ ;  /* 0x0001240008087890 */ /* 0x000fe2000fffe0ff */
[----:B------:R-:W-:Y:S01]  /*1c00*/  UMOV UR19, UR35 ;  /* 0x0000002300137c82 */ /* 0x000fe20008000000 */
[----:B------:R-:W-:Y:S01]  /*1c10*/  UMOV UR20, UR36 ;  /* 0x0000002400147c82 */ /* 0x000fe20008000000 */
[----:B------:R-:W-:Y:S01]  /*1c20*/  UMOV UR12, UR36 ;  /* 0x00000024000c7c82 */ /* 0x000fe20008000000 */
[----:B------:R-:W-:Y:S01]  /*1c30*/  UMOV UR9, UR17 ;  /* 0x0000001100097c82 */ /* 0x000fe20008000000 */
[----:B------:R-:W-:Y:S01]  /*1c40*/  UMOV UR10, UR18 ;  /* 0x00000012000a7c82 */ /* 0x000fe20008000000 */
[----:B------:R1:W-:Y:S01]  /*1c50*/  UTMALDG.3D [UR16], [UR30], desc[UR26] ;  /* 0x00001a101e0075b4 */ /* 0x0003e20008011000 */
[----:B------:R-:W-:Y:S01]  /*1c60*/  UIADD3 UR24, UPT, UPT, UR24, 0x1, URZ ;  /* 0x0000000118187890 */ /* 0x000fe2000fffe0ff */
[----:B------:R-:W-:-:S03]  /*1c70*/  UMOV UR25, UR6 ;  /* 0x0000000600197c82 */ /* 0x000fc60008000000 */
[----:B------:R-:W-:Y:S01]  /*1c80*/  UISETP.NE.AND UP0, UPT, UR24, UR21, UPT ;  /* 0x000000151800728c */ /* 0x000fe2000bf05270 */
[----:B------:R1:W-:Y:S08]  /*1c90*/  UTMALDG.3D [UR8], [UR28], desc[UR26] ;  /* 0x00001a081c0075b4 */ /* 0x0003f00008011000 */
[----:B------:R-:W-:Y:S05]  /*1ca0*/  BRA.U UP0, `(.L_x_31) ;  /* 0xfffffffd005c7547 */ /* 0x000fea000b83ffff */
.L_x_26:
[C---:B-1----:R-:W-:Y:S01]  /*1cb0*/  LEA R2, R14.reuse, UR4, 0x3 ;  /* 0x000000040e027c11 */ /* 0x042fe2000f8e18ff */
[----:B------:R-:W-:Y:S01]  /*1cc0*/  NOP ;  /* 0x0000000000007918 */ /* 0x000fe20000000000 */
[----:B--2---:R-:W-:Y:S02]  /*1cd0*/  SHF.L.U32 R3, R13, 0x1f, RZ ;  /* 0x0000001f0d037819 */ /* 0x004fe400000006ff */
[----:B------:R-:W-:Y:S02]  /*1ce0*/  LEA R4, R14, UR4, 0x4 ;  /* 0x000000040e047c11 */ /* 0x000fe4000f8e20ff */
[----:B------:R-:W1:Y:S02]  /*1cf0*/  SYNCS.PHASECHK.TRANS64.TRYWAIT P0, [R2+URZ+0xb0], R3 ;  /* 0x0000b003020075a7 */ /* 0x000e6400080011ff */
[----:B-1----:R-:W-:Y:S05]  /*1d00*/  @!P0 BRA `(.L_x_32) ;  /* 0x0000009000f88947 */ /* 0x002fea0003800000 */
.L_x_131:
[----:B------:R-:W2:Y:S01]  /*1d10*/  LDS.128 R4, [R4+0x120] ;  /* 0x0001200004047984 */ /* 0x000ea20000000c00 */
[----:B---3--:R-:W-:Y:S01]  /*1d20*/  ISETP.GE.AND P0, PT, R72, 0x1, PT ;  /* 0x000000014800780c */ /* 0x008fe20003f06270 */
[----:B-1----:R-:W-:Y:S01]  /*1d30*/  VIADD R2, R2, 0xc0 ;  /* 0x000000c002027836 */ /* 0x002fe20000000000 */
[----:B------:R-:W-:Y:S01]  /*1d40*/  @!PT LDS RZ, [RZ] ;  /* 0x00000000fffff984 */ /* 0x000fe20000000800 */
[----:B------:R-:W-:Y:S01]  /*1d50*/  @!PT LDS RZ, [RZ] ;  /* 0x00000000fffff984 */ /* 0x000fe20000000800 */
[----:B------:R-:W-:Y:S01]  /*1d60*/  @!PT LDS RZ, [RZ] ;  /* 0x00000000fffff984 */ /* 0x000fe20000000800 */
[----:B------:R-:W-:Y:S01]  /*1d70*/  @!PT LDS RZ, [RZ] ;  /* 0x00000000fffff984 */ /* 0x000fe20000000800 */
[----:B------:R1:W-:Y:S06]  /*1d80*/  MEMBAR.ALL.CTA ;  /* 0x0000000000007992 */ /* 0x0003ec0000008000 */
[----:B-1----:R-:W1:Y:S01]  /*1d90*/  FENCE.VIEW.ASYNC.S ;  /* 0x00000000000073c6 */ /* 0x002e620000000000 */
[----:B------:R-:W-:-:S04]  /*1da0*/  PRMT R2, RZ, 0x654, R2 ;  /* 0x00000654ff027816 */ /* 0x000fc80000000002 */
[----:B-1----:R1:W-:Y:S01]  /*1db0*/  SYNCS.ARRIVE.TRANS64.RED.A1T0 RZ, [R2+URZ], RZ ;  /* 0x000000ff02ff79a7 */ /* 0x0023e200081004ff */
[----:B--2---:R-:W-:-:S13]  /*1dc0*/  LOP3.LUT P2, RZ, R6, 0x1, RZ, 0xc0, !PT ;  /* 0x0000000106ff7812 */ /* 0x004fda000784c0ff */
[----:B------:R-:W-:Y:S01]  /*1dd0*/  @P2 SHF.R.U32.HI R3, RZ, 0x10, R5 ;  /* 0x00000010ff032819 */ /* 0x000fe20000011605 */
[----:B------:R-:W-:Y:S01]  /*1de0*/  VOTEU.ANY UP0, P2 ;  /* 0x0000000000ff7886 */ /* 0x000fe20001000100 */
[----:B------:R-:W-:Y:S02]  /*1df0*/  @P2 MOV R11, R4 ;  /* 0x00000004000b2202 */ /* 0x000fe40000000f00 */
[----:B------:R-:W-:Y:S02]  /*1e00*/  @P2 R2UR.BROADCAST UR8, R3 ;  /* 0x00000000030822ca */ /* 0x000fe400008e0000 */
[----:B------:R-:W-:-:S11]  /*1e10*/  @P2 LOP3.LUT R8, R5, 0xffff, RZ, 0xc0, !PT ;  /* 0x0000ffff05082812 */ /* 0x000fd600078ec0ff */
[----:B------:R-:W-:Y:S01]  /*1e20*/  @UP0 UMOV UR36, UR8 ;  /* 0x0000000800240c82 */ /* 0x000fe20008000000 */
[----:B-1----:R-:W-:Y:S05]  /*1e30*/  @!P0 BRA `(.L_x_33) ;  /* 0x0000000000b88947 */ /* 0x002fea0003800000 */
[----:B------:R-:W4:Y:S01]  /*1e40*/  LDC.64 R4, c[0x0][0xb18] ;  /* 0x0002c600ff047b82 */ /* 0x000f220000000a00 */
[----:B------:R-:W-:-:S07]  /*1e50*/  ISETP.NE.AND P3, PT, R72, 0x1, PT ;  /* 0x000000014800780c */ /* 0x000fce0003f65270 */
[----:B------:R-:W1:Y:S08]  /*1e60*/  LDC.64 R6, c[0x0][0xb10] ;  /* 0x0002c400ff067b82 */ /* 0x000e700000000a00 */
[----:B------:R-:W2:Y:S08]  /*1e70*/  LDC R16, c[0x0][0xb20] ;  /* 0x0002c800ff107b82 */ /* 0x000eb00000000800 */
[----:B------:R-:W3:Y:S01]  /*1e80*/  LDC R18, c[0x0][0xb0c] ;  /* 0x0002c300ff127b82 */ /* 0x000ee20000000800 */
[----:B----4-:R-:W-:Y:S01]  /*1e90*/  IMAD.HI.U32 R17, R0, R5, RZ ;  /* 0x0000000500117227 */ /* 0x010fe200078e00ff */
[----:B------:R-:W-:-:S03]  /*1ea0*/  ISETP.NE.AND P0, PT, R4, 0x1, PT ;  /* 0x000000010400780c */ /* 0x000fc60003f05270 */
[----:B------:R-:W-:-:S03]  /*1eb0*/  IMAD.HI.U32 R5, R8, R5, RZ ;  /* 0x0000000508057227 */ /* 0x000fc600078e00ff */
[----:B------:R-:W4:Y:S01]  /*1ec0*/  LDC.64 R2, c[0x0][0xb28] ;  /* 0x0002ca00ff027b82 */ /* 0x000f220000000a00 */
[----:B-1----:R-:W-:-:S04]  /*1ed0*/  IMAD.HI.U32 R20, R9, R6, RZ ;  /* 0x0000000609147227 */ /* 0x002fc800078e00ff */
[----:B------:R-:W-:Y:S01]  /*1ee0*/  IMAD.HI.U32 R22, R11, R6, RZ ;  /* 0x000000060b167227 */ /* 0x000fe200078e00ff */
[----:B------:R-:W-:Y:S02]  /*1ef0*/  SHF.R.U32.HI R20, RZ, R7, R20 ;  /* 0x00000007ff147219 */ /* 0x000fe40000011614 */
[-C--:B--2---:R-:W-:Y:S02]  /*1f00*/  SHF.R.U32.HI R17, RZ, R16.reuse, R17 ;  /* 0x00000010ff117219 */ /* 0x084fe40000011611 */
[----:B------:R-:W-:Y:S02]  /*1f10*/  SHF.R.U32.HI R5, RZ, R16, R5 ;  /* 0x00000010ff057219 */ /* 0x000fe40000011605 */
[----:B------:R-:W-:Y:S02]  /*1f20*/  SEL R17, R0, R17, !P0 ;  /* 0x0000001100117207 */ /* 0x000fe40004000000 */
[----:B------:R-:W-:Y:S02]  /*1f30*/  SHF.R.U32.HI R22, RZ, R7, R22 ;  /* 0x00000007ff167219 */ /* 0x000fe40000011616 */
[----:B---3--:R-:W-:-:S02]  /*1f40*/  ISETP.NE.AND P1, PT, R18, 0x1, PT ;  /* 0x000000011200780c */ /* 0x008fc40003f25270 */
[----:B------:R-:W-:Y:S02]  /*1f50*/  SEL R5, R8, R5, !P0 ;  /* 0x0000000508057207 */ /* 0x000fe40004000000 */
[----:B------:R-:W-:Y:S02]  /*1f60*/  SEL R19, R9, R20, !P1 ;  /* 0x0000001409137207 */ /* 0x000fe40004800000 */
[----:B------:R-:W-:Y:S01]  /*1f70*/  SEL R7, R11, R22, !P1 ;  /* 0x000000160b077207 */ /* 0x000fe20004800000 */
[----:B----4-:R-:W-:-:S04]  /*1f80*/  IMAD.HI.U32 R20, R17, R2, RZ ;  /* 0x0000000211147227 */ /* 0x010fc800078e00ff */
[----:B------:R-:W-:Y:S01]  /*1f90*/  IMAD.HI.U32 R6, R19, R2, RZ ;  /* 0x0000000213067227 */ /* 0x000fe200078e00ff */
[----:B------:R-:W-:-:S04]  /*1fa0*/  @P3 SHF.R.U32.HI R17, RZ, R3, R20 ;  /* 0x00000003ff113219 */ /* 0x000fc80000011614 */
[----:B------:R-:W-:Y:S01]  /*1fb0*/  @P3 SHF.R.U32.HI R19, RZ, R3, R6 ;  /* 0x00000003ff133219 */ /* 0x000fe20000011606 */
[----:B------:R-:W-:-:S04]  /*1fc0*/  IMAD R17, R72, R17, RZ ;  /* 0x0000001148117224 */ /* 0x000fc800078e02ff */
[----:B------:R-:W-:Y:S01]  /*1fd0*/  IMAD R6, R72, R19, RZ ;  /* 0x0000001348067224 */ /* 0x000fe200078e02ff */
[C---:B------:R-:W-:Y:S02]  /*1fe0*/  ISETP.GE.AND P0, PT, R5.reuse, R17, PT ;  /* 0x000000110500720c */ /* 0x040fe40003f06270 */
[----:B------:R-:W-:Y:S02]  /*1ff0*/  IADD3 R17, PT, PT, -R5, RZ, RZ ;  /* 0x000000ff05117210 */ /* 0x000fe40007ffe1ff */
[----:B------:R-:W-:Y:S01]  /*2000*/  ISETP.GE.OR P0, PT, R7, R6, P0 ;  /* 0x000000060700720c */ /* 0x000fe20000706670 */
[----:B------:R-:W-:-:S04]  /*2010*/  IMAD.HI.U32 R6, R5, R2, RZ ;  /* 0x0000000205067227 */ /* 0x000fc800078e00ff */
[----:B------:R-:W-:Y:S01]  /*2020*/  IMAD R8, R4, R17, R8 ;  /* 0x0000001104087224 */ /* 0x000fe200078e0208 */
[----:B------:R-:W-:-:S04]  /*2030*/  SHF.R.U32.HI R6, RZ, R3, R6 ;  /* 0x00000003ff067219 */ /* 0x000fc80000011606 */
[----:B------:R-:W-:-:S03]  /*2040*/  SEL R6, R5, R6, !P3 ;  /* 0x0000000605067207 */ /* 0x000fc60005800000 */
[----:B------:R-:W-:-:S04]  /*2050*/  @!P0 IMAD.HI.U32 R16, R7, R2, RZ ;  /* 0x0000000207108227 */ /* 0x000fc800078e00ff */
[----:B------:R-:W-:Y:S01]  /*2060*/  IMAD.MOV R2, RZ, RZ, -R6 ;  /* 0x000000ffff027224 */ /* 0x000fe200078e0a06 */
[----:B------:R-:W-:-:S03]  /*2070*/  @!P0 SHF.R.U32.HI R16, RZ, R3, R16 ;  /* 0x00000003ff108219 */ /* 0x000fc60000011610 */
[----:B------:R-:W-:Y:S01]  /*2080*/  IMAD R2, R72, R2, R5 ;  /* 0x0000000248027224 */ /* 0x000fe200078e0205 */
        /* <DEDUP_REMOVED lines=9> */
.L_x_33:
[----:B------:R-:W1:Y:S02]  /*2120*/  LDCU UR8, c[0x0][0xb30] ;  /* 0x00016600ff0877ac */ /* 0x000e640008000800 */
[----:B-1----:R-:W-:-:S09]  /*2130*/  UISETP.NE.AND UP0, UPT, UR8, 0x1, UPT ;  /* 0x000000010800788c */ /* 0x002fd2000bf05270 */
[----:B------:R-:W-:Y:S05]  /*2140*/  BRA.U UP0, `(.L_x_34) ;  /* 0x0000000100407547 */ /* 0x000fea000b800000 */
[----:B------:R-:W1:Y:S08]  /*2150*/  LDC.64 R4, c[0x0][0xb10] ;  /* 0x0002c400ff047b82 */ /* 0x000e700000000a00 */
[----:B------:R-:W2:Y:S08]  /*2160*/  LDC.64 R2, c[0x0][0xb18] ;  /* 0x0002c600ff027b82 */ /* 0x000eb00000000a00 */
[----:B------:R-:W3:Y:S08]  /*2170*/  LDC R6, c[0x0][0xb20] ;  /* 0x0002c800ff067b82 */ /* 0x000ef00000000800 */
[----:B------:R-:W4:Y:S01]  /*2180*/  LDC R16, c[0x0][0xb0c] ;  /* 0x0002c300ff107b82 */ /* 0x000f220000000800 */
[----:B-1----:R-:W-:-:S05]  /*2190*/  IMAD.HI.U32 R4, R11, R4, RZ ;  /* 0x000000040b047227 */ /* 0x002fca00078e00ff */
[----:B------:R-:W-:Y:S01]  /*21a0*/  SHF.R.U32.HI R4, RZ, R5, R4 ;  /* 0x00000005ff047219 */ /* 0x000fe20000011604 */
[----:B--2---:R-:W-:Y:S01]  /*21b0*/  IMAD.HI.U32 R3, R8, R3, RZ ;  /* 0x0000000308037227 */ /* 0x004fe200078e00ff */
[----:B------:R-:W-:-:S04]  /*21c0*/  ISETP.NE.AND P0, PT, R2, 0x1, PT ;  /* 0x000000010200780c */ /* 0x000fc80003f05270 */
[----:B---3--:R-:W-:-:S04]  /*21d0*/  SHF.R.U32.HI R3, RZ, R6, R3 ;  /* 0x00000006ff037219 */ /* 0x008fc80000011603 */
[----:B------:R-:W-:Y:S02]  /*21e0*/  SEL R3, R8, R3, !P0 ;  /* 0x0000000308037207 */ /* 0x000fe40004000000 */
[----:B----4-:R-:W-:-:S04]  /*21f0*/  ISETP.NE.AND P1, PT, R16, 0x1, PT ;  /* 0x000000011000780c */ /* 0x010fc80003f25270 */
[----:B------:R-:W-:-:S05]  /*2200*/  SEL R4, R11, R4, !P1 ;  /* 0x000000040b047207 */ /* 0x000fca0004800000 */
[----:B------:R-:W-:Y:S02]  /*2210*/  IMAD.IADD R5, R3, 0x1, -R4 ;  /* 0x0000000103057824 */ /* 0x000fe400078e0a04 */
[----:B------:R-:W-:Y:S02]  /*2220*/  IMAD.IADD R3, R4, 0x1, -R3 ;  /* 0x0000000104037824 */ /* 0x000fe400078e0a03 */
[----:B------:R-:W-:Y:S02]  /*2230*/  IMAD R11, R5, R16, R11 ;  /* 0x00000010050b7224 */ /* 0x000fe400078e020b */
[----:B------:R-:W-:-:S07]  /*2240*/  IMAD R8, R3, R2, R8 ;  /* 0x0000000203087224 */ /* 0x000fce00078e0208 */
.L_x_34:
[----:B------:R-:W-:Y:S01]  /*2250*/  VIADD R14, R14, 0x1 ;  /* 0x000000010e0e7836 */ /* 0x000fe20000000000 */
[----:B------:R-:W-:Y:S01]  /*2260*/  PLOP3.LUT P1, PT, PT, PT, PT, 0x80, 0x8 ;  /* 0x000000000008781c */ /* 0x000fe20003f2f070 */
[----:B------:R-:W-:Y:S02]  /*2270*/  IMAD.IADD R21, R11, 0x1, R170 ;  /* 0x000000010b157824 */ /* 0x000fe400078e02aa */
[----:B------:R-:W-:Y:S01]  /*2280*/  IMAD.IADD R20, R8, 0x1, R147 ;  /* 0x0000000108147824 */ /* 0x000fe200078e0293 */
[----:B------:R-:W-:-:S04]  /*2290*/  ISETP.NE.AND P0, PT, R14, 0x2, PT ;  /* 0x000000020e00780c */ /* 0x000fc80003f05270 */
[----:B------:R-:W-:Y:S02]  /*22a0*/  SEL R2, RZ, 0x1, P0 ;  /* 0x00000001ff027807 */ /* 0x000fe40000000000 */
[----:B------:R-:W-:Y:S02]  /*22b0*/  SEL R14, R14, RZ, P0 ;  /* 0x000000ff0e0e7207 */ /* 0x000fe40000000000 */
[----:B------:R-:W-:Y:S01]  /*22c0*/  LOP3.LUT R13, R13, R2, RZ, 0x3c, !PT ;  /* 0x000000020d0d7212 */ /* 0x000fe200078e3cff */
[----:B------:R-:W-:Y:S06]  /*22d0*/  @P2 BRA `(.L_x_35) ;  /* 0xfffffff000982947 */ /* 0x000fec000383ffff */
[----:B------:R-:W-:Y:S01]  /*22e0*/  UIADD3 UR4, UPT, UPT, UR4, 0x30, URZ ;  /* 0x0000003004047890 */ /* 0x000fe2000fffe0ff */
[----:B------:R-:W-:-:S03]  /*22f0*/  SHF.L.U32 R3, R15, 0x1f, RZ ;  /* 0x0000001f0f037819 */ /* 0x000fc600000006ff */
[----:B------:R-:W-:-:S09]  /*2300*/  ULEA UR5, UR6, UR4, 0x3 ;  /* 0x0000000406057291 */ /* 0x000fd2000f8e18ff */
[----:B------:R-:W1:Y:S02]  /*2310*/  SYNCS.PHASECHK.TRANS64.TRYWAIT P0, [UR5], R3 ;  /* 0x00000003ff0075a7 */ /* 0x000e640008001105 */
[----:B-1----:R-:W-:Y:S05]  /*2320*/  @!P0 BRA `(.L_x_36) ;  /* 0x0000008c00848947 */ /* 0x002fea0003800000 */
.L_x_133:
[----:B------:R-:W-:-:S04]  /*2330*/  UIADD3 UR6, UPT, UPT, UR6, 0x1, URZ ;  /* 0x0000000106067890 */ /* 0x000fc8000fffe0ff */
[----:B------:R-:W-:-:S04]  /*2340*/  UISETP.NE.AND UP0, UPT, UR6, 0x6, UPT ;  /* 0x000000060600788c */ /* 0x000fc8000bf05270 */
[----:B------:R-:W-:Y:S02]  /*2350*/  USEL UR7, URZ, 0x1, UP0 ;  /* 0x00000001ff077887 */ /* 0x000fe40008000000 */
[----:B------:R-:W-:-:S04]  /*2360*/  USEL UR6, UR6, URZ, UP0 ;  /* 0x000000ff06067287 */ /* 0x000fc80008000000 */
[----:B------:R-:W-:Y:S01]  /*2370*/  ULEA UR5, UR6, UR4, 0x3 ;  /* 0x0000000406057291 */ /* 0x000fe2000f8e18ff */
[----:B------:R-:W-:-:S04]  /*2380*/  LOP3.LUT R2, R15, UR7, RZ, 0x3c, !PT ;  /* 0x000000070f027c12 */ /* 0x000fc8000f8e3cff */
[----:B-1----:R-:W-:-:S04]  /*2390*/  SHF.L.U32 R3, R2, 0x1f, RZ ;  /* 0x0000001f02037819 */ /* 0x002fc800000006ff */
[----:B------:R-:W1:Y:S02]  /*23a0*/  SYNCS.PHASECHK.TRANS64.TRYWAIT P0, [UR5], R3 ;  /* 0x00000003ff0075a7 */ /* 0x000e640008001105 */
[----:B-1----:R-:W-:Y:S05]  /*23b0*/  @!P0 BRA `(.L_x_37) ;  /* 0x0000008c00788947 */ /* 0x002fea0003800000 */
.L_x_135:
        /* <DEDUP_REMOVED lines=9> */
.L_x_137:
        /* <DEDUP_REMOVED lines=9> */
.L_x_139:
        /* <DEDUP_REMOVED lines=9> */
.L_x_141:
[----:B------:R-:W-:-:S04]  /*2570*/  UIADD3 UR6, UPT, UPT, UR6, 0x1, URZ ;  /* 0x0000000106067890 */ /* 0x000fc8000fffe0ff */
[----:B------:R-:W-:-:S04]  /*2580*/  UISETP.NE.AND UP0, UPT, UR6, 0x6, UPT ;  /* 0x000000060600788c */ /* 0x000fc8000bf05270 */
[----:B------:R-:W-:Y:S02]  /*2590*/  USEL UR5, URZ, 0x1, UP0 ;  /* 0x00000001ff057887 */ /* 0x000fe40008000000 */
[----:B------:R-:W-:-:S04]  /*25a0*/  USEL UR6, UR6, URZ, UP0 ;  /* 0x000000ff06067287 */ /* 0x000fc80008000000 */
[----:B------:R-:W-:Y:S01]  /*25b0*/  ULEA UR6, UR6, UR4, 0x3 ;  /* 0x0000000406067291 */ /* 0x000fe2000f8e18ff */
[----:B-1----:R-:W-:-:S04]  /*25c0*/  LOP3.LUT R3, R2, UR5, RZ, 0x3c, !PT ;  /* 0x0000000502037c12 */ /* 0x002fc8000f8e3cff */
[----:B------:R-:W-:Y:S01]  /*25d0*/  SHF.L.U32 R3, R3, 0x1f, RZ ;  /* 0x0000001f03037819 */ /* 0x000fe200000006ff */
[----:B----4-:R-:W-:-:S07]  /*25e0*/  IMAD.U32 R0, RZ, RZ, UR6 ;  /* 0x00000006ff007e24 */ /* 0x010fce000f8e00ff */
.L_x_41:
[----:B-1----:R1:W2:Y:S02]  /*25f0*/  SYNCS.PHASECHK.TRANS64.TRYWAIT P0, [R0+URZ], R3 ;  /* 0x00000003000075a7 */ /* 0x0022a400080011ff */
[----:B--2---:R-:W-:Y:S05]  /*2600*/  @!P0 NANOSLEEP.SYNCS 0x989680 ;  /* 0x009896800000895d */ /* 0x004fea0003900000 */
[----:B------:R-:W2:Y:S02]  /*2610*/  @!P0 SYNCS.PHASECHK.TRANS64 P0, [R0+URZ], R3 ;  /* 0x00000003000085a7 */ /* 0x000ea400080010ff */
[----:B--2---:R-:W-:Y:S05]  /*2620*/  @P0 EXIT ;  /* 0x000000000000094d */ /* 0x004fea0003800000 */
[----:B------:R-:W-:Y:S05]  /*2630*/  BRA `(.L_x_41) ;  /* 0xfffffffc00ec7947 */ /* 0x000fea000383ffff */
.L_x_17:
[----:B------:R-:W-:-:S04]  /*2640*/  UISETP.NE.AND UP1, UPT, UR37, URZ, UPT ;  /* 0x000000ff2500728c */ /* 0x000fc8000bf25270 */
[----:B------:R-:W-:-:S09]  /*2650*/  UISETP.NE.OR UP1, UPT, UR8, 0x1, UP1 ;  /* 0x000000010800788c */ /* 0x000fd20008f25670 */
[----:B------:R-:W-:Y:S05]  /*2660*/  BRA.U UP1, `(.L_x_42) ;  /* 0x0000000501487547 */ /* 0x000fea000b800000 */
[----:B------:R-:W-:Y:S01]  /*2670*/  ISETP.NE.AND P2, PT, R2, RZ, PT ;  /* 0x000000ff0200720c */ /* 0x000fe20003f45270 */
[----:B------:R-:W-:Y:S01]  /*2680*/  IMAD.MOV.U32 R12, RZ, RZ, 0x1 ;  /* 0x00000001ff0c7424 */ /* 0x000fe200078e00ff */
[----:B------:R-:W-:Y:S02]  /*2690*/  CS2R R10, SRZ ;  /* 0x00000000000a7805 */ /* 0x000fe4000001ff00 */
[----:B------:R-:W-:Y:S01]  /*26a0*/  CS2R R8, SRZ ;  /* 0x0000000000087805 */ /* 0x000fe2000001ff00 */
[----:B------:R-:W-:Y:S01]  /*26b0*/  UMOV UR4, 0x400 ;  /* 0x0000040000047882 */ /* 0x000fe20000000000 */
[----:B------:R-:W-:Y:S01]  /*26c0*/  UMOV UR6, URZ ;  /* 0x000000ff00067c82 */ /* 0x000fe20008000000 */
[----:B------:R-:W-:-:S12]  /*26d0*/  ULEA UR37, UR37, UR4, 0x18 ;  /* 0x0000000425257291 */ /* 0x000fd8000f8ec0ff */
.L_x_46:
[----:B------:R-:W-:Y:S02]  /*26e0*/  LEA R0, R8, UR37, 0x3 ;  /* 0x0000002508007c11 */ /* 0x000fe4000f8e18ff */
[----:B------:R-:W-:-:S03]  /*26f0*/  SHF.L.U32 R5, R9, 0x1f, RZ ;  /* 0x0000001f09057819 */ /* 0x000fc600000006ff */
[----:B------:R-:W-:Y:S01]  /*2700*/  VIADD R4, R0, 0x100 ;  /* 0x0000010000047836 */ /* 0x000fe20000000000 */
[----:B------:R-:W1:Y:S02]  /*2710*/  SYNCS.PHASECHK.TRANS64.TRYWAIT P0, [R0+URZ+0xf0], R5 ;  /* 0x0000f005000075a7 */ /* 0x000e6400080011ff */
[----:B-1----:R-:W-:Y:S05]  /*2720*/  @!P0 BRA `(.L_x_43) ;  /* 0x0000008800fc8947 */ /* 0x002fea0003800000 */
.L_x_142:
[----:B------:R-:W-:Y:S01]  /*2730*/  ULEA UR5, UR6, UR37, 0x3 ;  /* 0x0000002506057291 */ /* 0x000fe2000f8e18ff */
[----:B------:R-:W-:Y:S02]  /*2740*/  PRMT R4, RZ, 0x654, R4 ;  /* 0x00000654ff047816 */ /* 0x000fe40000000004 */
[----:B-1----:R-:W-:Y:S01]  /*2750*/  SHF.L.U32 R5, R12, 0x1f, RZ ;  /* 0x0000001f0c057819 */ /* 0x002fe200000006ff */
[----:B------:R-:W-:Y:S01]  /*2760*/  UIADD3 UR4, UPT, UPT, UR5, 0xb0, URZ ;  /* 0x000000b005047890 */ /* 0x000fe2000fffe0ff */
[----:B------:R1:W-:Y:S05]  /*2770*/  SYNCS.ARRIVE.TRANS64.RED.A1T0 RZ, [R4+URZ], RZ ;  /* 0x000000ff04ff79a7 */ /* 0x0003ea00081004ff */
[----:B------:R-:W-:Y:S01]  /*2780*/  IMAD.U32 R7, RZ, RZ, UR4 ;  /* 0x00000004ff077e24 */ /* 0x000fe2000f8e00ff */
[----:B------:R-:W2:Y:S04]  /*2790*/  SYNCS.PHASECHK.TRANS64.TRYWAIT P0, [UR5+0xc0], R5 ;  /* 0x0000c005ff0075a7 */ /* 0x000ea80008001105 */
[----:B------:R-:W-:Y:S01]  /*27a0*/  PRMT R6, R2, 0x654, R7 ;  /* 0x0000065402067816 */ /* 0x000fe20000000007 */
[----:B-1----:R-:W-:Y:S01]  /*27b0*/  @!P2 IMAD.MOV.U32 R4, RZ, RZ, 0x10 ;  /* 0x00000010ff04a424 */ /* 0x002fe200078e00ff */
[----:B--2---:R-:W-:Y:S06]  /*27c0*/  @!P0 BRA `(.L_x_44) ;  /* 0x0000008800e88947 */ /* 0x004fec0003800000 */
.L_x_144:
[----:B------:R-:W-:Y:S01]  /*27d0*/  ULEA UR4, UR6, UR37, 0x4 ;  /* 0x0000002506047291 */ /* 0x000fe2000f8e20ff */
[----:B------:R-:W-:Y:S01]  /*27e0*/  SEL R3, R6, R3, !P2 ;  /* 0x0000000306037207 */ /* 0x000fe20005000000 */
[----:B------:R-:W-:Y:S01]  /*27f0*/  UIADD3 UR5, UPT, UPT, UR5, 0xb0, URZ ;  /* 0x000000b005057890 */ /* 0x000fe2000fffe0ff */
[----:B-1----:R-:W-:Y:S01]  /*2800*/  LEA R0, R11, UR37, 0x3 ;  /* 0x000000250b007c11 */ /* 0x002fe2000f8e18ff */
[----:B------:R-:W-:Y:S01]  /*2810*/  UIADD3 UR4, UPT, UPT, UR4, 0x120, URZ ;  /* 0x0000012004047890 */ /* 0x000fe2000fffe0ff */
[----:B------:R-:W-:Y:S01]  /*2820*/  SHF.L.U32 R5, R10, 0x1f, RZ ;  /* 0x0000001f0a057819 */ /* 0x000fe200000006ff */
[----:B------:R1:W-:Y:S01]  /*2830*/  @!P2 SYNCS.ARRIVE.TRANS64.RED RZ, [R3+URZ], R4 ;  /* 0x0000000403ffa9a7 */ /* 0x0003e200080004ff */
[----:B------:R-:W-:Y:S01]  /*2840*/  UIADD3 UR6, UPT, UPT, UR6, 0x1, URZ ;  /* 0x0000000106067890 */ /* 0x000fe2000fffe0ff */
[----:B------:R-:W-:-:S03]  /*2850*/  VIADD R8, R8, 0x1 ;  /* 0x0000000108087836 */ /* 0x000fc60000000000 */
[----:B------:R-:W-:Y:S02]  /*2860*/  UISETP.NE.AND UP0, UPT, UR6, 0x2, UPT ;  /* 0x000000020600788c */ /* 0x000fe4000bf05270 */
[----:B------:R-:W-:Y:S06]  /*2870*/  UGETNEXTWORKID.BROADCAST [UR4], [UR5] ;  /* 0x00000000040073ca */ /* 0x000fec0008000100 */
[----:B------:R-:W-:Y:S01]  /*2880*/  USEL UR4, URZ, 0x1, UP0 ;  /* 0x00000001ff047887 */ /* 0x000fe20008000000 */
[----:B------:R-:W-:Y:S01]  /*2890*/  ISETP.NE.AND P0, PT, R8, 0x2, PT ;  /* 0x000000020800780c */ /* 0x000fe20003f05270 */
[----:B------:R-:W-:Y:S01]  /*28a0*/  USEL UR6, UR6, URZ, UP0 ;  /* 0x000000ff06067287 */ /* 0x000fe20008000000 */
[----:B------:R-:W2:Y:S03]  /*28b0*/  SYNCS.PHASECHK.TRANS64.TRYWAIT P1, [R0+URZ+0xb0], R5 ;  /* 0x0000b005000075a7 */ /* 0x000ea600080211ff */
[----:B------:R-:W-:Y:S01]  /*28c0*/  LOP3.LUT R12, R12, UR4, RZ, 0x3c, !PT ;  /* 0x000000040c0c7c12 */ /* 0x000fe2000f8e3cff */
[----:B-12---:R-:W-:Y:S07]  /*28d0*/  @!P1 BRA `(.L_x_45) ;  /* 0x0000008800bc9947 */ /* 0x006fee0003800000 */
.L_x_145:
[C---:B------:R-:W-:Y:S01]  /*28e0*/  LEA R4, R11.reuse, UR37, 0x4 ;  /* 0x000000250b047c11 */ /* 0x040fe2000f8e20ff */
[----:B-1----:R-:W-:Y:S01]  /*28f0*/  VIADD R0, R0, 0xc0 ;  /* 0x000000c000007836 */ /* 0x002fe20000000000 */
[----:B------:R-:W-:Y:S01]  /*2900*/  SEL R8, R8, RZ, P0 ;  /* 0x000000ff08087207 */ /* 0x000fe20000000000 */
[----:B------:R-:W-:-:S03]  /*2910*/  VIADD R11, R11, 0x1 ;  /* 0x000000010b0b7836 */ /* 0x000fc60000000000 */
[----:B------:R-:W1:Y:S01]  /*2920*/  LDS.128 R4, [R4+0x120] ;  /* 0x0001200004047984 */ /* 0x000e620000000c00 */
[----:B------:R-:W-:Y:S02]  /*2930*/  PRMT R0, RZ, 0x654, R0 ;  /* 0x00000654ff007816 */ /* 0x000fe40000000000 */
[C---:B------:R-:W-:Y:S01]  /*2940*/  ISETP.NE.AND P1, PT, R11.reuse, 0x2, PT ;  /* 0x000000020b00780c */ /* 0x040fe20003f25270 */
[----:B------:R-:W-:Y:S01]  /*2950*/  @!PT LDS RZ, [RZ] ;  /* 0x00000000fffff984 */ /* 0x000fe20000000800 */
[----:B------:R-:W-:Y:S01]  /*2960*/  @!PT LDS RZ, [RZ] ;  /* 0x00000000fffff984 */ /* 0x000fe20000000800 */
[----:B------:R-:W-:Y:S01]  /*2970*/  @!PT LDS RZ, [RZ] ;  /* 0x00000000fffff984 */ /* 0x000fe20000000800 */
[----:B------:R-:W-:Y:S01]  /*2980*/  @!PT LDS RZ, [RZ] ;  /* 0x00000000fffff984 */ /* 0x000fe20000000800 */
[----:B------:R2:W-:Y:S06]  /*2990*/  MEMBAR.ALL.CTA ;  /* 0x0000000000007992 */ /* 0x0005ec0000008000 */
[----:B--2---:R-:W2:Y:S01]  /*29a0*/  FENCE.VIEW.ASYNC.S ;  /* 0x00000000000073c6 */ /* 0x004ea20000000000 */
[----:B------:R-:W-:Y:S01]  /*29b0*/  SEL R11, R11, RZ, P1 ;  /* 0x000000ff0b0b7207 */ /* 0x000fe20000800000 */
[----:B--2---:R2:W-:Y:S01]  /*29c0*/  SYNCS.ARRIVE.TRANS64.RED.A1T0 RZ, [R0+URZ], RZ ;  /* 0x000000ff00ff79a7 */ /* 0x0045e200081004ff */
[----:B-1----:R-:W-:-:S02]  /*29d0*/  LOP3.LUT P3, RZ, R6, 0x1, RZ, 0xc0, !PT ;  /* 0x0000000106ff7812 */ /* 0x002fc4000786c0ff */
[----:B------:R-:W-:-:S04]  /*29e0*/  SEL R5, RZ, 0x1, P1 ;  /* 0x00000001ff057807 */ /* 0x000fc80000800000 */
[----:B------:R-:W-:Y:S02]  /*29f0*/  LOP3.LUT R10, R10, R5, RZ, 0x3c, !PT ;  /* 0x000000050a0a7212 */ /* 0x000fe400078e3cff */
[----:B--2---:R-:W-:-:S04]  /*2a00*/  SEL R0, RZ, 0x1, P0 ;  /* 0x00000001ff007807 */ /* 0x004fc80000000000 */
[----:B------:R-:W-:Y:S01]  /*2a10*/  LOP3.LUT R9, R9, R0, RZ, 0x3c, !PT ;  /* 0x0000000009097212 */ /* 0x000fe200078e3cff */
[----:B------:R-:W-:Y:S06]  /*2a20*/  @P3 BRA `(.L_x_46) ;  /* 0xfffffffc002c3947 */ /* 0x000fec000383ffff */
[----:B------:R-:W-:Y:S01]  /*2a30*/  ULEA UR5, UR6, UR37, 0x3 ;  /* 0x0000002506057291 */ /* 0x000fe2000f8e18ff */
[----:B------:R-:W-:-:S08]  /*2a40*/  SHF.L.U32 R3, R12, 0x1f, RZ ;  /* 0x0000001f0c037819 */ /* 0x000fd000000006ff */
[----:B------:R-:W1:Y:S02]  /*2a50*/  SYNCS.PHASECHK.TRANS64 P0, [UR5+0xc0], R3 ;  /* 0x0000c003ff0075a7 */ /* 0x000e640008001005 */
[----:B-1----:R-:W-:Y:S05]  /*2a60*/  @P0 BRA `(.L_x_47) ;  /* 0x0000000000080947 */ /* 0x002fea0003800000 */
[----:B------:R-:W1:Y:S02]  /*2a70*/  SYNCS.PHASECHK.TRANS64.TRYWAIT P0, [UR5+0xc0], R3 ;  /* 0x0000c003ff0075a7 */ /* 0x000e640008001105 */
[----:B-1----:R-:W-:Y:S05]  /*2a80*/  @!P0 BRA `(.L_x_48) ;  /* 0x0000008800648947 */ /* 0x002fea0003800000 */
.L_x_47:
[----:B------:R-:W-:-:S04]  /*2a90*/  UIADD3 UR4, UPT, UPT, UR6, 0x1, URZ ;  /* 0x0000000106047890 */ /* 0x000fc8000fffe0ff */
[----:B------:R-:W-:-:S04]  /*2aa0*/  UISETP.NE.AND UP0, UPT, UR4, 0x2, UPT ;  /* 0x000000020400788c */ /* 0x000fc8000bf05270 */
[----:B------:R-:W-:Y:S02]  /*2ab0*/  USEL UR7, URZ, 0x1, UP0 ;  /* 0x00000001ff077887 */ /* 0x000fe40008000000 */
[----:B------:R-:W-:-:S04]  /*2ac0*/  USEL UR4, UR4, URZ, UP0 ;  /* 0x000000ff04047287 */ /* 0x000fc80008000000 */
[----:B------:R-:W-:Y:S01]  /*2ad0*/  ULEA UR4, UR4, UR37, 0x3 ;  /* 0x0000002504047291 */ /* 0x000fe2000f8e18ff */
[----:B-1----:R-:W-:-:S04]  /*2ae0*/  LOP3.LUT R3, R12, UR7, RZ, 0x3c, !PT ;  /* 0x000000070c037c12 */ /* 0x002fc8000f8e3cff */
[----:B------:R-:W-:-:S04]  /*2af0*/  SHF.L.U32 R0, R3, 0x1f, RZ ;  /* 0x0000001f03007819 */ /* 0x000fc800000006ff */
[----:B------:R-:W1:Y:S02]  /*2b00*/  SYNCS.PHASECHK.TRANS64 P0, [UR4+0xc0], R0 ;  /* 0x0000c000ff0075a7 */ /* 0x000e640008001004 */
[----:B-1----:R-:W-:Y:S05]  /*2b10*/  @P0 EXIT ;  /* 0x000000000000094d */ /* 0x002fea0003800000 */
[----:B------:R-:W-:Y:S02]  /*2b20*/  SHF.L.U32 R3, R3, 0x1f, RZ ;  /* 0x0000001f03037819 */ /* 0x000fe400000006ff */
[----:B------:R-:W-:-:S07]  /*2b30*/  MOV R0, UR4 ;  /* 0x0000000400007c02 */ /* 0x000fce0008000f00 */
.L_x_49:
[----:B-1----:R1:W2:Y:S02]  /*2b40*/  SYNCS.PHASECHK.TRANS64.TRYWAIT P0, [R0+URZ+0xc0], R3 ;  /* 0x0000c003000075a7 */ /* 0x0022a400080011ff */
[----:B--2---:R-:W-:Y:S05]  /*2b50*/  @!P0 NANOSLEEP.SYNCS 0x989680 ;  /* 0x009896800000895d */ /* 0x004fea0003900000 */
[----:B------:R-:W2:Y:S02]  /*2b60*/  @!P0 SYNCS.PHASECHK.TRANS64 P0, [R0+URZ+0xc0], R3 ;  /* 0x0000c003000085a7 */ /* 0x000ea400080010ff */
[----:B--2---:R-:W-:Y:S05]  /*2b70*/  @P0 EXIT ;  /* 0x000000000000094d */ /* 0x004fea0003800000 */
[----:B------:R-:W-:Y:S05]  /*2b80*/  BRA `(.L_x_49) ;  /* 0xfffffffc00ec7947 */ /* 0x000fea000383ffff */
.L_x_42:
[----:B------:R-:W-:-:S09]  /*2b90*/  UISETP.NE.AND UP1, UPT, UR8, URZ, UPT ;  /* 0x000000ff0800728c */ /* 0x000fd2000bf25270 */
[----:B------:R-:W-:Y:S05]  /*2ba0*/  BRA.U UP1, `(.L_x_50) ;  /* 0x0000000d01187547 */ /* 0x000fea000b800000 */
[----:B------:R-:W-:Y:S01]  /*2bb0*/  UMOV UR4, 0x40 ;  /* 0x0000004000047882 */ /* 0x000fe20000000000 */
[----:B------:R-:W-:Y:S01]  /*2bc0*/  NOP ;  /* 0x0000000000007918 */ /* 0x000fe20000000000 */
[----:B------:R-:W-:Y:S01]  /*2bd0*/  ULEA UR4, UR37, UR4, 0x18 ;  /* 0x0000000425047291 */ /* 0x000fe2000f8ec0ff */
[----:B------:R-:W-:Y:S02]  /*2be0*/  UMOV UR5, 0x400 ;  /* 0x0000040000057882 */ /* 0x000fe40000000000 */
[----:B------:R-:W-:-:S06]  /*2bf0*/  ULEA UR37, UR37, UR5, 0x18 ;  /* 0x0000000525257291 */ /* 0x000fcc000f8ec0ff */
[----:B------:R-:W1:Y:S02]  /*2c00*/  LDS.U8 R0, [UR4+0x1c] ;  /* 0x00001c04ff007984 */ /* 0x000e640008000000 */
[----:B-1----:R-:W-:-:S13]  /*2c10*/  ISETP.NE.AND P0, PT, R0, RZ, PT ;  /* 0x000000ff0000720c */ /* 0x002fda0003f05270 */
[----:B------:R-:W-:Y:S05]  /*2c20*/  @P0 BRA `(.L_x_51) ;  /* 0x0000000000580947 */ /* 0x000fea0003800000 */
[----:B------:R-:W-:-:S13]  /*2c30*/  ELECT P0, URZ, PT ;  /* 0x0000000000ff782f */ /* 0x000fda0003800000 */
[----:B------:R-:W-:Y:S05]  /*2c40*/  @!P0 BRA `(.L_x_52) ;  /* 0x0000000000608947 */ /* 0x000fea0003800000 */
[----:B------:R-:W-:Y:S01]  /*2c50*/  UMOV UR5, 0x10 ;  /* 0x0000001000057882 */ /* 0x000fe20000000000 */
[----:B------:R-:W-:Y:S01]  /*2c60*/  HFMA2 R0, -RZ, RZ, 0, 5.9604644775390625e-08 ;  /* 0x00000001ff007431 */ /* 0x000fe200000001ff */
[----:B------:R-:W-:-:S03]  /*2c70*/  MOV R2, 0xffff ;  /* 0x0000ffff00027802 */ /* 0x000fc60000000f00 */
[----:B------:R-:W-:Y:S04]  /*2c80*/  DEPBAR.LE SB1, 0x36 ;  /* 0x00009d800000791a */ /* 0x000fe80000000000 */
[----:B------:R-:W1:Y:S02]  /*2c90*/  UTCATOMSWS.FIND_AND_SET.ALIGN UP0, UR5, UR5 ;  /* 0x00000005000575e3 */ /* 0x000e640008000800 */
[----:B-1----:R-:W-:Y:S01]  /*2ca0*/  MOV R3, UR5 ;  /* 0x0000000500037c02 */ /* 0x002fe20008000f00 */
[----:B------:R-:W-:Y:S06]  /*2cb0*/  BRA.U UP0, `(.L_x_53) ;  /* 0x0000000100187547 */ /* 0x000fec000b800000 */
.L_x_54:
[----:B------:R-:W-:Y:S05]  /*2cc0*/  NANOSLEEP 0x64 ;  /* 0x000000640000795d */ /* 0x000fea0003800000 */
[----:B------:R-:W-:-:S05]  /*2cd0*/  UMOV UR5, 0x10 ;  /* 0x0000001000057882 */ /* 0x000fca0000000000 */
[----:B------:R-:W-:Y:S04]  /*2ce0*/  DEPBAR.LE SB1, 0x36 ;  /* 0x00009d800000791a */ /* 0x000fe80000000000 */
[----:B------:R-:W1:Y:S02]  /*2cf0*/  UTCATOMSWS.FIND_AND_SET.ALIGN UP0, UR5, UR5 ;  /* 0x00000005000575e3 */ /* 0x000e640008000800 */
[----:B-1----:R-:W-:Y:S01]  /*2d00*/  MOV R3, UR5 ;  /* 0x0000000500037c02 */ /* 0x002fe20008000f00 */
[----:B------:R-:W-:Y:S05]  /*2d10*/  BRA.U !UP0, `(.L_x_54) ;  /* 0xfffffffd08e87547 */ /* 0x000fea000b83ffff */
.L_x_53:
[-C--:B------:R-:W-:Y:S02]  /*2d20*/  SHF.L.U32 R2, R2, R3.reuse, RZ ;  /* 0x0000000302027219 */ /* 0x080fe400000006ff */
[----:B------:R-:W-:Y:S01]  /*2d30*/  SHF.L.U32 R0, R0, R3, RZ ;  /* 0x0000000300007219 */ /* 0x000fe200000006ff */
[----:B------:R-:W-:Y:S02]  /*2d40*/  IMAD.SHL.U32 R3, R3, 0x20, RZ ;  /* 0x0000002003037824 */ /* 0x000fe400078e00ff */
[----:B------:R1:W-:Y:S04]  /*2d50*/  ATOMS.OR RZ, [UR4+0x14], R2 ;  /* 0x00001402ffff798c */ /* 0x0003e8000b000004 */
[----:B------:R1:W-:Y:S04]  /*2d60*/  ATOMS.OR RZ, [UR4+0x18], R0 ;  /* 0x00001800ffff798c */ /* 0x0003e8000b000004 */
[----:B------:R1:W-:Y:S01]  /*2d70*/  STS [UR37+0x140], R3 ;  /* 0x00014003ff007988 */ /* 0x0003e20008000825 */
[----:B------:R-:W-:Y:S05]  /*2d80*/  BRA `(.L_x_52) ;  /* 0x0000000000107947 */ /* 0x000fea0003800000 */
.L_x_51:
[----:B------:R-:W-:Y:S02]  /*2d90*/  MOV R0, 0xffffffff ;  /* 0xffffffff00007802 */ /* 0x000fe40000000f00 */
[----:B------:R-:W-:-:S03]  /*2da0*/  MOV R2, 0x2dd0 ;  /* 0x00002dd000027802 */ /* 0x000fc60000000f00 */
[----:B------:R1:W-:Y:S04]  /*2db0*/  STS [UR37+0x140], R0 ;  /* 0x00014000ff007988 */ /* 0x0003e80008000825 */
[----:B-1-3-5:R-:W-:Y:S05]  /*2dc0*/  CALL.REL.NOINC `($__internal_1_$__cuda_sm10x_tcgen05_guardrail_trap_phase_invalid_during_alloc) ;  /* 0x0000008c00787944 */ /* 0x02afea0003c00000 */
.L_x_52:
[----:B------:R-:W-:Y:S05]  /*2dd0*/  WARPSYNC.ALL ;  /* 0x0000000000007948 */ /* 0x000fea0003800000 */
[----:B------:R-:W2:Y:S01]  /*2de0*/  S2UR UR6, SR_CgaCtaId ;  /* 0x00000000000679c3 */ /* 0x000ea20000008800 */
[----:B------:R-:W-:Y:S01]  /*2df0*/  UMOV UR4, 0x400 ;  /* 0x0000040000047882 */ /* 0x000fe20000000000 */
[----:B------:R-:W-:-:S06]  /*2e00*/  NOP ;  /* 0x0000000000007918 */ /* 0x000fcc0000000000 */
[----:B------:R-:W-:Y:S06]  /*2e10*/  BAR.ARV 0x6, 0xa0 ;  /* 0x0182800000007b1d */ /* 0x000fec0000002000 */
[----:B------:R-:W4:Y:S01]  /*2e20*/  LDCU UR7, c[0x0][0x38c] ;  /* 0x00007180ff0777ac */ /* 0x000f220008000800 */
[----:B------:R-:W-:Y:S01]  /*2e30*/  IMAD.MOV.U32 R11, RZ, RZ, 0x1 ;  /* 0x00000001ff0b7424 */ /* 0x000fe200078e00ff */
[----:B------:R-:W-:Y:S01]  /*2e40*/  CS2R R8, SRZ ;  /* 0x0000000000087805 */ /* 0x000fe2000001ff00 */
[----:B------:R-:W-:Y:S01]  /*2e50*/  IMAD.MOV.U32 R10, RZ, RZ, RZ ;  /* 0x000000ffff0a7224 */ /* 0x000fe200078e00ff */
[----:B------:R-:W-:Y:S01]  /*2e60*/  UMOV UR18, URZ ;  /* 0x000000ff00127c82 */ /* 0x000fe20008000000 */
[----:B------:R-:W-:Y:S01]  /*2e70*/  UMOV UR17, URZ ;  /* 0x000000ff00117c82 */ /* 0x000fe20008000000 */
[----:B------:R-:W-:Y:S01]  /*2e80*/  UMOV UR20, 0x0 ;  /* 0x0000000000147882 */ /* 0x000fe20000000000 */
[----:B------:R-:W-:Y:S01]  /*2e90*/  UMOV UR21, 0x8400010 ;  /* 0x0840001000157882 */ /* 0x000fe20000000000 */
[----:B--2---:R-:W-:Y:S01]  /*2ea0*/  ULEA UR6, UR6, UR4, 0x18 ;  /* 0x0000000406067291 */ /* 0x004fe2000f8ec0ff */
[----:B------:R-:W2:Y:S03]  /*2eb0*/  LDCU UR4, c[0x0][0x38c] ;  /* 0x00007180ff0477ac */ /* 0x000ea60008000800 */
[----:B------:R-:W-:-:S02]  /*2ec0*/  UIADD3 UR11, UPT, UPT, UR6, 0xc400, URZ ;  /* 0x0000c400060b7890 */ /* 0x000fc4000fffe0ff */
[----:B----4-:R-:W-:-:S03]  /*2ed0*/  UIADD3 UR7, UPT, UPT, UR7, 0x1f, URZ ;  /* 0x0000001f07077890 */ /* 0x010fc6000fffe0ff */
[----:B-1----:R-:W1:Y:S01]  /*2ee0*/  LDS R0, [UR6+0x140] ;  /* 0x00014006ff007984 */ /* 0x002e620008000800 */
[----:B------:R-:W-:Y:S02]  /*2ef0*/  UIADD3 UR12, UPT, UPT, UR6, 0x12400, URZ ;  /* 0x00012400060c7890 */ /* 0x000fe4000fffe0ff */
[----:B------:R-:W-:Y:S02]  /*2f00*/  USHF.R.S32.HI UR5, URZ, 0x1f, UR7 ;  /* 0x0000001fff057899 */ /* 0x000fe40008011407 */
[----:B------:R-:W-:Y:S02]  /*2f10*/  USHF.R.U32.HI UR11, URZ, 0x4, UR11 ;  /* 0x00000004ff0b7899 */ /* 0x000fe4000801160b */
[----:B------:R-:W-:Y:S02]  /*2f20*/  ULEA.HI UR5, UR5, UR7, URZ, 0x5 ;  /* 0x0000000705057291 */ /* 0x000fe4000f8f28ff */
[----:B------:R-:W-:Y:S02]  /*2f30*/  USHF.R.U32.HI UR12, URZ, 0x4, UR12 ;  /* 0x00000004ff0c7899 */ /* 0x000fe4000801160c */
[----:B------:R-:W-:-:S02]  /*2f40*/  USHF.R.S32.HI UR5, URZ, 0x5, UR5 ;  /* 0x00000005ff057899 */ /* 0x000fc40008011405 */
[----:B------:R-:W-:Y:S02]  /*2f50*/  ULOP3.LUT UR11, UR11, 0x3fff, URZ, 0xc0, !UPT ;  /* 0x00003fff0b0b7892 */ /* 0x000fe4000f8ec0ff */
[----:B------:R-:W-:Y:S02]  /*2f60*/  UISETP.LT.AND UP0, UPT, UR5, 0x1, UPT ;  /* 0x000000010500788c */ /* 0x000fe4000bf01270 */
[----:B------:R-:W-:Y:S02]  /*2f70*/  ULOP3.LUT UR12, UR12, 0x3fff, URZ, 0xc0, !UPT ;  /* 0x00003fff0c0c7892 */ /* 0x000fe4000f8ec0ff */
[----:B------:R-:W-:Y:S02]  /*2f80*/  USEL UR10, UR5, 0x1, !UP0 ;  /* 0x00000001050a7887 */ /* 0x000fe4000c000000 */
[----:B------:R-:W-:Y:S02]  /*2f90*/  ULOP3.LUT UR11, UR11, 0x10000, URZ, 0xfc, !UPT ;  /* 0x000100000b0b7892 */ /* 0x000fe4000f8efcff */
[----:B------:R-:W-:-:S02]  /*2fa0*/  ULOP3.LUT UR12, UR12, 0x10000, URZ, 0xfc, !UPT ;  /* 0x000100000c0c7892 */ /* 0x000fc4000f8efcff */
[----:B------:R-:W-:Y:S02]  /*2fb0*/  UIADD3 UR10, UPT, UPT, -UR10, URZ, URZ ;  /* 0x000000ff0a0a7290 */ /* 0x000fe4000fffe1ff */
[----:B--2---:R-:W-:Y:S01]  /*2fc0*/  UISETP.GE.AND UP3, UPT, UR4, 0x1, UPT ;  /* 0x000000010400788c */ /* 0x004fe2000bf66270 */
[----:B-1----:R-:W-:-:S15]  /*2fd0*/  R2UR UR19, R0 ;  /* 0x00000000001372ca */ /* 0x002fde00000e0000 */
.L_x_61:
[----:B------:R-:W-:Y:S02]  /*2fe0*/  LEA R0, R10, UR6, 0x3 ;  /* 0x000000060a007c11 */ /* 0x000fe4000f8e18ff */
[----:B------:R-:W-:Y:S02]  /*2ff0*/  SHF.L.U32 R5, R9, 0x1f, RZ ;  /* 0x0000001f09057819 */ /* 0x000fe400000006ff */
[----:B------:R-:W-:Y:S01]  /*3000*/  PLOP3.LUT P0, PT, PT, PT, UP3, 0x80, 0x8 ;  /* 0x000000000008781c */ /* 0x000fe20003f0f038 */
[----:B------:R-:W-:Y:S01]  /*3010*/  VIADD R3, R0, 0xc0 ;  /* 0x000000c000037836 */ /* 0x000fe20000000000 */
[----:B-1----:R-:W1:Y:S02]  /*3020*/  SYNCS.PHASECHK.TRANS64.TRYWAIT P1, [R0+URZ+0xb0], R5 ;  /* 0x0000b005000075a7 */ /* 0x002e6400080211ff */
[----:B-1--4-:R-:W-:Y:S09]  /*3030*/  @!P1 BRA `(.L_x_55) ;  /* 0x0000008400109947 */ /* 0x012ff20003800000 */
.L_x_147:
[----:B------:R-:W-:Y:S01]  /*3040*/  LEA R4, R10, UR6, 0x4 ;  /* 0x000000060a047c11 */ /* 0x000fe2000f8e20ff */
[----:B------:R-:W-:Y:S01]  /*3050*/  @UP3 ULEA UR4, UR17, UR6, 0x3 ;  /* 0x0000000611043291 */ /* 0x000fe2000f8e18ff */
[----:B------:R-:W-:Y:S01]  /*3060*/  PLOP3.LUT P2, PT, PT, PT, PT, 0x80, 0x8 ;  /* 0x000000000008781c */ /* 0x000fe20003f4f070 */
[----:B------:R-:W-:Y:S01]  /*3070*/  ULEA UR9, UR18, UR6, 0x3 ;  /* 0x0000000612097291 */ /* 0x000fe2000f8e18ff */
[----:B------:R-:W-:Y:S02]  /*3080*/  PRMT R3, RZ, 0x654, R3 ;  /* 0x00000654ff037816 */ /* 0x000fe40000000003 */
[----:B-1----:R-:W1:Y:S01]  /*3090*/  LDS.128 R4, [R4+0x120] ;  /* 0x0001200004047984 */ /* 0x002e620000000c00 */
[----:B------:R-:W-:Y:S02]  /*30a0*/  @P0 SHF.L.U32 R2, R8, 0x1f, RZ ;  /* 0x0000001f08020819 */ /* 0x000fe400000006ff */
[----:B------:R-:W-:Y:S01]  /*30b0*/  SHF.L.U32 R0, R11, 0x1f, RZ ;  /* 0x0000001f0b007819 */ /* 0x000fe200000006ff */
[----:B------:R-:W-:Y:S01]  /*30c0*/  @!PT LDS RZ, [RZ] ;  /* 0x00000000fffff984 */ /* 0x000fe20000000800 */
[----:B------:R-:W-:Y:S01]  /*30d0*/  @!PT LDS RZ, [RZ] ;  /* 0x00000000fffff984 */ /* 0x000fe20000000800 */
[----:B------:R-:W-:Y:S01]  /*30e0*/  @!PT LDS RZ, [RZ] ;  /* 0x00000000fffff984 */ /* 0x000fe20000000800 */
[----:B------:R-:W-:Y:S01]  /*30f0*/  @!PT LDS RZ, [RZ] ;  /* 0x00000000fffff984 */ /* 0x000fe20000000800 */
[----:B------:R2:W-:Y:S06]  /*3100*/  MEMBAR.ALL.CTA ;  /* 0x0000000000007992 */ /* 0x0005ec0000008000 */
[----:B--2---:R-:W2:Y:S02]  /*3110*/  FENCE.VIEW.ASYNC.S ;  /* 0x00000000000073c6 */ /* 0x004ea40000000000 */
[----:B--2---:R2:W-:Y:S01]  /*3120*/  SYNCS.ARRIVE.TRANS64.RED.A1T0 RZ, [R3+URZ], RZ ;  /* 0x000000ff03ff79a7 */ /* 0x0045e200081004ff */
[----:B------:R2:W4:Y:S01]  /*3130*/  @P0 SYNCS.PHASECHK.TRANS64.TRYWAIT P2, [UR4], R2 ;  /* 0x00000002ff0005a7 */ /* 0x0005220008041104 */
[----:B-1----:R-:W-:Y:S01]  /*3140*/  LOP3.LUT P1, RZ, R6, 0x1, RZ, 0xc0, !PT ;  /* 0x0000000106ff7812 */ /* 0x002fe2000782c0ff */
[----:B------:R-:W1:Y:S02]  /*3150*/  SYNCS.PHASECHK.TRANS64.TRYWAIT P0, [UR9+0xe0], R0 ;  /* 0x0000e000ff0075a7 */ /* 0x000e640008001109 */
[----:B-12-4-:R-:W-:Y:S10]  /*3160*/  @!P0 BRA `(.L_x_56) ;  /* 0x0000008000d88947 */ /* 0x016ff40003800000 */
.L_x_149:
[----:B------:R-:W-:Y:S01]  /*3170*/  IADD3 R10, PT, PT, R10, 0x1, RZ ;  /* 0x000000010a0a7810 */ /* 0x000fe20007ffe0ff */
[----:B------:R-:W-:Y:S06]  /*3180*/  BRA.U !UP3, `(.L_x_57) ;  /* 0x000000010b887547 */ /* 0x000fec000b800000 */
[----:B------:R-:W-:Y:S02]  /*3190*/  ULEA UR8, UR18, UR19, 0x8 ;  /* 0x0000001312087291 */ /* 0x000fe4000f8e40ff */
[----:B------:R-:W-:Y:S01]  /*31a0*/  UPLOP3.LUT UP4, UPT, UPT, UPT, UPT, 0x40, 0x4 ;  /* 0x000000000004789c */ /* 0x000fe20003f8e870 */
[----:B------:R-:W-:Y:S01]  /*31b0*/  UMOV UR16, UR10 ;  /* 0x0000000a00107c82 */ /* 0x000fe20008000000 */
[----:B------:R-:W-:Y:S01]  /*31c0*/  UMOV UR15, UR5 ;  /* 0x00000005000f7c82 */ /* 0x000fe20008000000 */
[----:B------:R-:W-:-:S08]  /*31d0*/  UMOV UR14, UR17 ;  /* 0x00000011000e7c82 */ /* 0x000fd00008000000 */
.L_x_60:
[----:B------:R-:W-:Y:S02]  /*31e0*/  UIADD3 UR16, UPT, UPT, UR16, 0x1, URZ ;  /* 0x0000000110107890 */ /* 0x000fe4000fffe0ff */
[----:B--2---:R-:W-:Y:S02]  /*31f0*/  ULEA UR7, UR14, UR6, 0x3 ;  /* 0x000000060e077291 */ /* 0x004fe4000f8e18ff */
[----:B------:R-:W-:Y:S01]  /*3200*/  UISETP.NE.AND UP0, UPT, UR16, URZ, UPT ;  /* 0x000000ff1000728c */ /* 0x000fe2000bf05270 */
[----:B----4-:R-:W-:Y:S10]  /*3210*/  @P2 BRA `(.L_x_58) ;  /* 0x00000000000c2947 */ /* 0x010ff40003800000 */
[----:B-1----:R-:W-:Y:S04]  /*3220*/  SHF.L.U32 R3, R8, 0x1f, RZ ;  /* 0x0000001f08037819 */ /* 0x002fe800000006ff */
[----:B------:R-:W1:Y:S02]  /*3230*/  SYNCS.PHASECHK.TRANS64.TRYWAIT P0, [UR7], R3 ;  /* 0x00000003ff0075a7 */ /* 0x000e640008001107 */
[----:B-1----:R-:W-:Y:S05]  /*3240*/  @!P0 BRA `(.L_x_59) ;  /* 0x0000008000b88947 */ /* 0x002fea0003800000 */
.L_x_58:
[----:B------:R-:W-:Y:S01]  /*3250*/  UISETP.NE.AND UP1, UPT, UR15, 0x1, UPT ;  /* 0x000000010f00788c */ /* 0x000fe2000bf25270 */
[----:B------:R-:W-:Y:S01]  /*3260*/  PLOP3.LUT P2, PT, PT, PT, PT, 0x80, 0x8 ;  /* 0x000000000008781c */ /* 0x000fe20003f4f070 */
[----:B------:R-:W-:Y:S02]  /*3270*/  UIADD3 UR17, UPT, UPT, UR14, 0x1, URZ ;  /* 0x000000010e117890 */ /* 0x000fe4000fffe0ff */
[----:B------:R-:W-:Y:S02]  /*3280*/  ULEA UR22, UR14, UR12, 0x9 ;  /* 0x0000000c0e167291 */ /* 0x000fe4000f8e48ff */
[----:B------:R-:W-:Y:S01]  /*3290*/  UISETP.NE.AND UP2, UPT, UR17, 0x6, UPT ;  /* 0x000000061100788c */ /* 0x000fe2000bf45270 */
[----:B------:R-:W-:Y:S01]  /*32a0*/  PLOP3.LUT P0, PT, PT, PT, UP1, 0x80, 0x8 ;  /* 0x000000000008781c */ /* 0x000fe20003f0f018 */
[----:B------:R-:W-:Y:S02]  /*32b0*/  ULEA UR24, UR14, UR11, 0x8 ;  /* 0x0000000b0e187291 */ /* 0x000fe4000f8e40ff */
[----:B------:R-:W-:Y:S02]  /*32c0*/  USEL UR13, URZ, 0x1, UP2 ;  /* 0x00000001ff0d7887 */ /* 0x000fe40009000000 */
[----:B------:R-:W-:Y:S02]  /*32d0*/  USEL UR17, UR17, URZ, UP2 ;  /* 0x000000ff11117287 */ /* 0x000fe40009000000 */
[----:B------:R-:W-:Y:S02]  /*32e0*/  UIADD3 UR7, UPT, UPT, UR7, 0x30, URZ ;  /* 0x0000003007077890 */ /* 0x000fe4000fffe0ff */
[----:B------:R-:W-:Y:S01]  /*32f0*/  @UP1 ULEA UR4, UR17, UR6, 0x3 ;  /* 0x0000000611041291 */ /* 0x000fe2000f8e18ff */
[----:B------:R-:W-:Y:S01]  /*3300*/  LOP3.LUT R8, R8, UR13, RZ, 0x3c, !PT ;  /* 0x0000000d08087c12 */ /* 0x000fe2000f8e3cff */
[----:B------:R-:W-:Y:S01]  /*3310*/  UMOV UR23, 0xc0004010 ;  /* 0xc000401000177882 */ /* 0x000fe20000000000 */
[----:B------:R-:W-:Y:S01]  /*3320*/  UMOV UR25, 0xc0004010 ;  /* 0xc000401000197882 */ /* 0x000fe20000000000 */
[----:B------:R-:W-:Y:S01]  /*3330*/  UIADD3 UR15, UPT, UPT, UR15, -0x1, URZ ;  /* 0xffffffff0f0f7890 */ /* 0x000fe2000fffe0ff */
[----:B-1----:R-:W-:Y:S01]  /*3340*/  @P0 SHF.L.U32 R0, R8, 0x1f, RZ ;  /* 0x0000001f08000819 */ /* 0x002fe200000006ff */
[----:B------:R-:W-:Y:S03]  /*3350*/  UMOV UR14, UR17 ;  /* 0x00000011000e7c82 */ /* 0x000fe60008000000 */
[----:B------:R2:W4:Y:S01]  /*3360*/  @P0 SYNCS.PHASECHK.TRANS64.TRYWAIT P2, [UR4], R0 ;  /* 0x00000000ff0005a7 */ /* 0x0005220008041104 */
[----:B------:R2:W-:Y:S01]  /*3370*/  UTCQMMA gdesc[UR24], gdesc[UR22], tmem[UR8], tmem[UR20], idesc[UR21], UP4 ;  /* 0x00ff1416180075ea */ /* 0x0005e2000a000308 */
[----:B------:R-:W-:Y:S01]  /*3380*/  UPLOP3.LUT UP4, UPT, UPT, UPT, UPT, 0x80, 0x8 ;  /* 0x000000000008789c */ /* 0x000fe20003f8f070 */
[----:B------:R2:W-:Y:S01]  /*3390*/  UTCBAR [UR7], URZ ;  /* 0x000000ff070073e9 */ /* 0x0005e200080000ff */
[----:B------:R-:W-:Y:S09]  /*33a0*/  BRA.U UP0, `(.L_x_60) ;  /* 0xfffffffd008c7547 */ /* 0x000ff2000b83ffff */
.L_x_57:
[----:B------:R-:W-:Y:S01]  /*33b0*/  UIADD3 UR18, UPT, UPT, UR18, 0x1, URZ ;  /* 0x0000000112127890 */ /* 0x000fe2000fffe0ff */
[C---:B------:R-:W-:Y:S01]  /*33c0*/  ISETP.NE.AND P0, PT, R10.reuse, 0x2, PT ;  /* 0x000000020a00780c */ /* 0x040fe20003f05270 */
[----:B------:R-:W-:Y:S02]  /*33d0*/  UIADD3 UR9, UPT, UPT, UR9, 0xd0, URZ ;  /* 0x000000d009097890 */ /* 0x000fe4000fffe0ff */
[----:B------:R-:W-:Y:S01]  /*33e0*/  UISETP.NE.AND UP0, UPT, UR18, 0x2, UPT ;  /* 0x000000021200788c */ /* 0x000fe2000bf05270 */
[----:B-12---:R-:W-:Y:S02]  /*33f0*/  SEL R0, RZ, 0x1, P0 ;  /* 0x00000001ff007807 */ /* 0x006fe40000000000 */
[----:B------:R-:W-:Y:S01]  /*3400*/  SEL R10, R10, RZ, P0 ;  /* 0x000000ff0a0a7207 */ /* 0x000fe20000000000 */
[----:B------:R-:W-:Y:S01]  /*3410*/  USEL UR4, URZ, 0x1, UP0 ;  /* 0x00000001ff047887 */ /* 0x000fe20008000000 */
[----:B------:R-:W-:Y:S01]  /*3420*/  LOP3.LUT R9, R9, R0, RZ, 0x3c, !PT ;  /* 0x0000000009097212 */ /* 0x000fe200078e3cff */
[----:B------:R-:W-:Y:S01]  /*3430*/  USEL UR18, UR18, URZ, UP0 ;  /* 0x000000ff12127287 */ /* 0x000fe20008000000 */
[----:B------:R1:W-:Y:S03]  /*3440*/  UTCBAR [UR9], URZ ;  /* 0x000000ff090073e9 */ /* 0x0003e600080000ff */
[----:B------:R-:W-:Y:S01]  /*3450*/  LOP3.LUT R11, R11, UR4, RZ, 0x3c, !PT ;  /* 0x000000040b0b7c12 */ /* 0x000fe2000f8e3cff */
[----:B------:R-:W-:Y:S07]  /*3460*/  @P1 BRA `(.L_x_61) ;  /* 0xfffffff800dc1947 */ /* 0x000fee000383ffff */
[----:B------:R-:W2:Y:S01]  /*3470*/  S2UR UR4, SR_CgaCtaId ;  /* 0x00000000000479c3 */ /* 0x000ea20000008800 */
[----:B------:R-:W-:Y:S01]  /*3480*/  ELECT P0, URZ, PT ;  /* 0x0000000000ff782f */ /* 0x000fe20003800000 */
[----:B------:R-:W-:Y:S01]  /*3490*/  IMAD.MOV.U32 R0, RZ, RZ, 0x1 ;  /* 0x00000001ff007424 */ /* 0x000fe200078e00ff */
[----:B------:R-:W-:Y:S01]  /*34a0*/  UIADD3 UR6, UPT, UPT, UR6, 0xe0, URZ ;  /* 0x000000e006067890 */ /* 0x000fe2000fffe0ff */
[----:B------:R-:W-:Y:S01]  /*34b0*/  SHF.L.U32 R3, R11, 0x1f, RZ ;  /* 0x0000001f0b037819 */ /* 0x000fe200000006ff */
[----:B------:R-:W-:-:S03]  /*34c0*/  UMOV UR5, 0x40 ;  /* 0x0000004000057882 */ /* 0x000fc60000000000 */
[----:B------:R-:W-:Y:S01]  /*34d0*/  UVIRTCOUNT.DEALLOC.SMPOOL 0x80 ;  /* 0x000000800000784c */ /* 0x000fe20000000000 */
[----:B--2---:R-:W-:Y:S02]  /*34e0*/  ULEA UR4, UR4, UR5, 0x18 ;  /* 0x0000000504047291 */ /* 0x004fe4000f8ec0ff */
[----:B------:R-:W-:-:S07]  /*34f0*/  ULEA UR5, UR18, UR6, 0x3 ;  /* 0x0000000612057291 */ /* 0x000fce000f8e18ff */
[----:B------:R2:W-:Y:S02]  /*3500*/  @P0 STS.U8 [UR4+0x1c], R0 ;  /* 0x00001c00ff000988 */ /* 0x0005e40008000004 */
[----:B------:R-:W3:Y:S02]  /*3510*/  SYNCS.PHASECHK.TRANS64.TRYWAIT P0, [UR5], R3 ;  /* 0x00000003ff0075a7 */ /* 0x000ee40008001105 */
[----:B--23--:R-:W-:Y:S05]  /*3520*/  @!P0 BRA `(.L_x_62) ;  /* 0x0000008000188947 */ /* 0x00cfea0003800000 */
.L_x_152:
[----:B------:R-:W-:-:S04]  /*3530*/  UIADD3 UR7, UPT, UPT, UR18, 0x1, URZ ;  /* 0x0000000112077890 */ /* 0x000fc8000fffe0ff */
[----:B------:R-:W-:-:S04]  /*3540*/  UISETP.NE.AND UP0, UPT, UR7, 0x2, UPT ;  /* 0x000000020700788c */ /* 0x000fc8000bf05270 */
[----:B------:R-:W-:Y:S02]  /*3550*/  USEL UR5, URZ, 0x1, UP0 ;  /* 0x00000001ff057887 */ /* 0x000fe40008000000 */
[----:B------:R-:W-:-:S04]  /*3560*/  USEL UR7, UR7, URZ, UP0 ;  /* 0x000000ff07077287 */ /* 0x000fc80008000000 */
[----:B------:R-:W-:Y:S01]  /*3570*/  ULEA UR7, UR7, UR6, 0x3 ;  /* 0x0000000607077291 */ /* 0x000fe2000f8e18ff */
[----:B--2---:R-:W-:-:S04]  /*3580*/  LOP3.LUT R3, R11, UR5, RZ, 0x3c, !PT ;  /* 0x000000050b037c12 */ /* 0x004fc8000f8e3cff */
[----:B------:R-:W-:-:S04]  /*3590*/  SHF.L.U32 R3, R3, 0x1f, RZ ;  /* 0x0000001f03037819 */ /* 0x000fc800000006ff */
[----:B------:R-:W2:Y:S02]  /*35a0*/  SYNCS.PHASECHK.TRANS64.TRYWAIT P0, [UR7], R3 ;  /* 0x00000003ff0075a7 */ /* 0x000ea40008001107 */
[----:B--2---:R-:W-:Y:S05]  /*35b0*/  @!P0 BRA `(.L_x_63) ;  /* 0x00000080000c8947 */ /* 0x004fea0003800000 */
.L_x_154:
[----:B------:R-:W-:Y:S01]  /*35c0*/  NOP ;  /* 0x0000000000007918 */ /* 0x000fe20000000000 */
[----:B--2---:R-:W2:Y:S01]  /*35d0*/  LDS R0, [UR4+0x14] ;  /* 0x00001404ff007984 */ /* 0x004ea20008000800 */
[----:B------:R-:W-:Y:S01]  /*35e0*/  ULOP3.LUT UR6, UR19, 0xffff, URZ, 0xc0, !UPT ;  /* 0x0000ffff13067892 */ /* 0x000fe2000f8ec0ff */
[----:B------:R-:W-:Y:S01]  /*35f0*/  UMOV UR8, 0xffff ;  /* 0x0000ffff00087882 */ /* 0x000fe20000000000 */
[----:B------:R-:W-:Y:S02]  /*3600*/  UMOV UR5, 0x1 ;  /* 0x0000000100057882 */ /* 0x000fe40000000000 */
[----:B------:R-:W-:-:S04]  /*3610*/  USHF.R.U32.HI UR6, URZ, 0x5, UR6 ;  /* 0x00000005ff067899 */ /* 0x000fc80008011606 */
[----:B------:R-:W-:Y:S02]  /*3620*/  USHF.L.U32 UR8, UR8, UR6, URZ ;  /* 0x0000000608087299 */ /* 0x000fe400080006ff */
[----:B------:R-:W-:-:S04]  /*3630*/  USHF.L.U32 UR5, UR5, UR6, URZ ;  /* 0x0000000605057299 */ /* 0x000fc800080006ff */
[----:B--2---:R-:W-:-:S04]  /*3640*/  LOP3.LUT R0, R0, UR8, RZ, 0xc0, !PT ;  /* 0x0000000800007c12 */ /* 0x004fc8000f8ec0ff */
[----:B------:R-:W-:-:S13]  /*3650*/  ISETP.NE.AND P0, PT, R0, UR8, PT ;  /* 0x0000000800007c0c */ /* 0x000fda000bf05270 */
[----:B------:R-:W-:Y:S05]  /*3660*/  @P0 BRA `(.L_x_64) ;  /* 0x0000000000580947 */ /* 0x000fea0003800000 */
[----:B------:R-:W2:Y:S02]  /*3670*/  LDS R0, [UR4+0x18] ;  /* 0x00001804ff007984 */ /* 0x000ea40008000800 */
[----:B--2---:R-:W-:-:S04]  /*3680*/  LOP3.LUT R0, R0, UR5, RZ, 0xc0, !PT ;  /* 0x0000000500007c12 */ /* 0x004fc8000f8ec0ff */
[----:B------:R-:W-:-:S13]  /*3690*/  ISETP.NE.AND P0, PT, R0, UR5, PT ;  /* 0x0000000500007c0c */ /* 0x000fda000bf05270 */
[----:B------:R-:W-:Y:S05]  /*36a0*/  @P0 BRA `(.L_x_65) ;  /* 0x00000000003c0947 */ /* 0x000fea0003800000 */
[----:B------:R-:W2:Y:S01]  /*36b0*/  S2R R2, SR_LANEID ;  /* 0x0000000000027919 */ /* 0x000ea20000000000 */
[----:B------:R-:W-:Y:S01]  /*36c0*/  ULOP3.LUT UR8, URZ, UR8, URZ, 0x33, !UPT ;  /* 0x00000008ff087292 */ /* 0x000fe2000f8e33ff */
[----:B------:R-:W-:Y:S01]  /*36d0*/  LOP3.LUT R4, RZ, UR5, RZ, 0x33, !PT ;  /* 0x00000005ff047c12 */ /* 0x000fe2000f8e33ff */
[----:B------:R-:W-:Y:S02]  /*36e0*/  VOTEU.ANY UR7, UPT, PT ;  /* 0x0000000000077886 */ /* 0x000fe400038e0100 */
[----:B------:R-:W-:Y:S01]  /*36f0*/  UFLO.U32 UR7, UR7 ;  /* 0x00000007000772bd */ /* 0x000fe200080e0000 */
[----:B------:R-:W3:Y:S01]  /*3700*/  REDUX UR5, R4 ;  /* 0x00000000040573c4 */ /* 0x000ee20000000000 */
[----:B------:R-:W-:-:S06]  /*3710*/  IMAD.U32 R0, RZ, RZ, UR8 ;  /* 0x00000008ff007e24 */ /* 0x000fcc000f8e00ff */
[----:B------:R1:W-:Y:S01]  /*3720*/  UTCATOMSWS.AND URZ, UR8 ;  /* 0x0000000800ff79e3 */ /* 0x0003e20008000000 */
[----:B------:R-:W4:Y:S01]  /*3730*/  REDUX UR6, R0 ;  /* 0x00000000000673c4 */ /* 0x000f220000000000 */
[----:B--2---:R-:W-:Y:S01]  /*3740*/  ISETP.EQ.U32.AND P0, PT, R2, UR7, PT ;  /* 0x0000000702007c0c */ /* 0x004fe2000bf02070 */
[----:B---3--:R-:W-:Y:S01]  /*3750*/  IMAD.U32 R2, RZ, RZ, UR5 ;  /* 0x00000005ff027e24 */ /* 0x008fe2000f8e00ff */
[----:B----4-:R-:W-:-:S11]  /*3760*/  MOV R3, UR6 ;  /* 0x0000000600037c02 */ /* 0x010fd60008000f00 */
[----:B------:R1:W-:Y:S04]  /*3770*/  @P0 ATOMS.AND RZ, [UR4+0x14], R3 ;  /* 0x00001403ffff098c */ /* 0x0003e8000a800004 */
[----:B------:R1:W-:Y:S01]  /*3780*/  @P0 ATOMS.AND RZ, [UR4+0x18], R2 ;  /* 0x00001802ffff098c */ /* 0x0003e2000a800004 */
[----:B------:R-:W-:Y:S05]  /*3790*/  BRA `(.L_x_66) ;  /* 0x0000000000147947 */ /* 0x000fea0003800000 */
.L_x_65:
[----:B------:R-:W-:Y:S02]  /*37a0*/  MOV R2, 0x37c0 ;  /* 0x000037c000027802 */ /* 0x000fe40000000f00 */
[----:B-1--45:R-:W-:Y:S05]  /*37b0*/  CALL.REL.NOINC `($__internal_0_$__cuda_sm10x_tcgen05_guardrail_trap_col_being_dealloced_not_returned_by_alloc) ;  /* 0x0000008000f07944 */ /* 0x032fea0003c00000 */
[----:B------:R-:W-:Y:S05]  /*37c0*/  BRA `(.L_x_66) ;  /* 0x0000000000087947 */ /* 0x000fea0003800000 */
.L_x_64:
[----:B------:R-:W-:Y:S02]  /*37d0*/  MOV R2, 0x37f0 ;  /* 0x000037f000027802 */ /* 0x000fe40000000f00 */
[----:B-1--45:R-:W-:Y:S05]  /*37e0*/  CALL.REL.NOINC `($__internal_2_$__cuda_sm10x_tcgen05_guardrail_trap_unallocated_columns_being_dealloced) ;  /* 0x0000008000fc7944 */ /* 0x032fea0003c00000 */
.L_x_66:
[----:B------:R-:W-:Y:S01]  /*37f0*/  NOP ;  /* 0x0000000000007918 */ /* 0x000fe20000000000 */
[----:B-1----:R-:W-:Y:S05]  /*3800*/  EXIT ;  /* 0x000000000000794d */ /* 0x002fea0003800000 */
.L_x_50:
[----:B------:R-:W-:-:S09]  /*3810*/  UISETP.NE.OR UP2, UPT, UR8, 0x3, !UP2 ;  /* 0x000000030800788c */ /* 0x000fd2000d745670 */
[----:B------:R-:W-:Y:S05]  /*3820*/  BRA.U UP2, `(.L_x_67) ;  /* 0x0000001102147547 */ /* 0x000fea000b800000 */
[----:B------:R-:W1:Y:S01]  /*3830*/  LDC R0, c[0x0][0xb30] ;  /* 0x0002cc00ff007b82 */ /* 0x000e620000000800 */
[----:B------:R-:W2:Y:S01]  /*3840*/  LDCU.64 UR8, c[0x0][0x888] ;  /* 0x00011100ff0877ac */ /* 0x000ea20008000a00 */
[----:B------:R-:W-:Y:S02]  /*3850*/  HFMA2 R29, -RZ, RZ, 0, 0 ;  /* 0x00000000ff1d7431 */ /* 0x000fe400000001ff */
[----:B------:R-:W-:Y:S01]  /*3860*/  IMAD.MOV.U32 R31, RZ, RZ, 0x1 ;  /* 0x00000001ff1f7424 */ /* 0x000fe200078e00ff */
[----:B------:R-:W-:Y:S01]  /*3870*/  MOV R23, 0x2000 ;  /* 0x0000200000177802 */ /* 0x000fe20000000f00 */
[----:B------:R-:W4:Y:S01]  /*3880*/  LDCU.64 UR4, c[0x0][0x890] ;  /* 0x00011200ff0477ac */ /* 0x000f220008000a00 */
[----:B------:R-:W-:Y:S01]  /*3890*/  IMAD.MOV.U32 R30, RZ, RZ, RZ ;  /* 0x000000ffff1e7224 */ /* 0x000fe200078e00ff */
[----:B------:R-:W3:Y:S01]  /*38a0*/  LDC R19, c[0x0][0x370] ;  /* 0x0000dc00ff137b82 */ /* 0x000ee20000000800 */
[----:B------:R-:W-:Y:S01]  /*38b0*/  UMOV UR7, 0x400 ;  /* 0x0000040000077882 */ /* 0x000fe20000000000 */
[----:B------:R-:W-:-:S02]  /*38c0*/  UPLOP3.LUT UP1, UPT, UPT, UPT, UPT, 0x40, 0x4 ;  /* 0x000000000004789c */ /* 0x000fc40003f2e870 */
[----:B------:R-:W-:-:S04]  /*38d0*/  ULEA UR7, UR37, UR7, 0x18 ;  /* 0x0000000725077291 */ /* 0x000fc8000f8ec0ff */
[----:B------:R-:W3:Y:S01]  /*38e0*/  LDC R2, c[0x0][0xb0c] ;  /* 0x0002c300ff027b82 */ /* 0x000ee20000000800 */
[----:B------:R-:W-:Y:S02]  /*38f0*/  UIADD3 UR13, UPT, UPT, UR7, 0x78, URZ ;  /* 0x00000078070d7890 */ /* 0x000fe4000fffe0ff */
[----:B--2---:R-:W-:Y:S02]  /*3900*/  UISETP.NE.U32.AND UP2, UPT, UR8, URZ, UPT ;  /* 0x000000ff0800728c */ /* 0x004fe4000bf45070 */
[----:B------:R-:W-:Y:S02]  /*3910*/  UIADD3 UR33, UPT, UPT, UR7, 0x60, URZ ;  /* 0x0000006007217890 */ /* 0x000fe4000fffe0ff */
[----:B----4-:R-:W-:Y:S01]  /*3920*/  UISETP.NE.U32.AND UP3, UPT, UR4, URZ, UPT ;  /* 0x000000ff0400728c */ /* 0x010fe2000bf65070 */
[----:B------:R-:W2:Y:S01]  /*3930*/  LDC R18, c[0x0][0xb20] ;  /* 0x0002c800ff127b82 */ /* 0x000ea20000000800 */
[----:B-1----:R-:W-:Y:S01]  /*3940*/  ISETP.NE.AND P1, PT, R0, 0x1, PT ;  /* 0x000000010000780c */ /* 0x002fe20003f25270 */
[----:B------:R-:W-:-:S02]  /*3950*/  UISETP.NE.AND.EX UP2, UPT, UR9, URZ, UPT, UP2 ;  /* 0x000000ff0900728c */ /* 0x000fc4000bf45320 */
[----:B------:R-:W-:Y:S02]  /*3960*/  UIADD3 UR25, UPT, UPT, UR7, 0x68, URZ ;  /* 0x0000006807197890 */ /* 0x000fe4000fffe0ff */
[----:B------:R-:W-:Y:S02]  /*3970*/  UIADD3 UR17, UPT, UPT, UR7, 0x70, URZ ;  /* 0x0000007007117890 */ /* 0x000fe4000fffe0ff */
[----:B------:R-:W1:Y:S01]  /*3980*/  LDC.64 R32, c[0x0][0x348] ;  /* 0x0000d200ff207b82 */ /* 0x000e620000000a00 */
[----:B------:R-:W-:Y:S02]  /*3990*/  UPRMT UR13, UR37, 0x654, UR13 ;  /* 0x00000654250d7896 */ /* 0x000fe4000800000d */
[----:B------:R-:W-:-:S05]  /*39a0*/  UISETP.NE.AND.EX UP3, UPT, UR5, URZ, UPT, UP3 ;  /* 0x000000ff0500728c */ /* 0x000fca000bf65330 */
[----:B------:R-:W4:Y:S08]  /*39b0*/  LDC.64 R16, c[0x0][0xb10] ;  /* 0x0002c400ff107b82 */ /* 0x000f300000000a00 */
[----:B------:R-:W1:Y:S08]  /*39c0*/  LDC.64 R6, c[0x0][0xb18] ;  /* 0x0002c600ff067b82 */ /* 0x000e700000000a00 */
[----:B------:R-:W1:Y:S08]  /*39d0*/  LDC.64 R4, c[0x0][0xb28] ;  /* 0x0002ca00ff047b82 */ /* 0x000e700000000a00 */
[----:B--23--:R-:W1:Y:S02]  /*39e0*/  LDC R22, c[0x0][0x374] ;  /* 0x0000dd00ff167b82 */ /* 0x00ce640000000800 */
.L_x_78:
[C---:B------:R-:W-:Y:S02]  /*39f0*/  LEA R0, R30.reuse, UR7, 0x3 ;  /* 0x000000071e007c11 */ /* 0x040fe4000f8e18ff */
[----:B------:R-:W-:Y:S02]  /*3a00*/  SHF.L.U32 R3, R29, 0x1f, RZ ;  /* 0x0000001f1d037819 */ /* 0x000fe400000006ff */
[----:B------:R-:W-:Y:S02]  /*3a10*/  LEA R24, R30, UR7, 0x4 ;  /* 0x000000071e187c11 */ /* 0x000fe4000f8e20ff */
[----:B--2---:R-:W2:Y:S02]  /*3a20*/  SYNCS.PHASECHK.TRANS64.TRYWAIT P0, [R0+URZ+0xb0], R3 ;  /* 0x0000b003000075a7 */ /* 0x004ea400080011ff */
[----:B--2---:R-:W-:Y:S05]  /*3a30*/  @!P0 BRA `(.L_x_68) ;  /* 0x0000007c00048947 */ /* 0x004fea0003800000 */
.L_x_155:
[----:B------:R-:W-:Y:S01]  /*3a40*/  ISETP.GE.AND P0, PT, R72, 0x1, PT ;  /* 0x000000014800780c */ /* 0x000fe20003f06270 */
[----:B------:R-:W3:Y:S01]  /*3a50*/  LDS.128 R24, [R24+0x120] ;  /* 0x0001200018187984 */ /* 0x000ee20000000c00 */
[----:B--2---:R-:W-:Y:S01]  /*3a60*/  VIADD R0, R0, 0xc0 ;  /* 0x000000c000007836 */ /* 0x004fe20000000000 */
[----:B------:R-:W-:Y:S01]  /*3a70*/  @!PT LDS RZ, [RZ] ;  /* 0x00000000fffff984 */ /* 0x000fe20000000800 */
[----:B------:R-:W-:Y:S01]  /*3a80*/  @!PT LDS RZ, [RZ] ;  /* 0x00000000fffff984 */ /* 0x000fe20000000800 */
[----:B------:R-:W-:Y:S01]  /*3a90*/  @!PT LDS RZ, [RZ] ;  /* 0x00000000fffff984 */ /* 0x000fe20000000800 */
[----:B------:R-:W-:Y:S01]  /*3aa0*/  @!PT LDS RZ, [RZ] ;  /* 0x00000000fffff984 */ /* 0x000fe20000000800 */
[----:B------:R2:W-:Y:S06]  /*3ab0*/  MEMBAR.ALL.CTA ;  /* 0x0000000000007992 */ /* 0x0005ec0000008000 */
[----:B--2---:R-:W2:Y:S01]  /*3ac0*/  FENCE.VIEW.ASYNC.S ;  /* 0x00000000000073c6 */ /* 0x004ea20000000000 */
[----:B------:R-:W-:Y:S04]  /*3ad0*/  PRMT R0, RZ, 0x654, R0 ;  /* 0x00000654ff007816 */ /* 0x000fe80000000000 */
[----:B--2---:R2:W-:Y:S01]  /*3ae0*/  SYNCS.ARRIVE.TRANS64.RED.A1T0 RZ, [R0+URZ], RZ ;  /* 0x000000ff00ff79a7 */ /* 0x0045e200081004ff */
[----:B---3--:R-:W-:Y:S11]  /*3af0*/  LOP3.LUT P3, RZ, R26, 0x1, RZ, 0xc0, !PT ;  /* 0x000000011aff7812 */ /* 0x008ff6000786c0ff */
[----:B------:R-:W-:Y:S02]  /*3b00*/  @!UPT UIADD3 URZ, UPT, UPT, URZ, URZ, URZ ;  /* 0x000000fffffff290 */ /* 0x000fe4000fffe0ff */
[----:B------:R-:W-:Y:S02]  /*3b10*/  @P3 MOV R13, R24 ;  /* 0x00000018000d3202 */ /* 0x000fe40000000f00 */
[----:B------:R-:W-:Y:S01]  /*3b20*/  @P3 LOP3.LUT R8, R25, 0xffff, RZ, 0xc0, !PT ;  /* 0x0000ffff19083812 */ /* 0x000fe200078ec0ff */
[----:B--2---:R-:W-:Y:S06]  /*3b30*/  @!P0 BRA `(.L_x_69) ;  /* 0x0000000000a48947 */ /* 0x004fec0003800000 */
[----:B-1----:R-:W-:Y:S01]  /*3b40*/  IMAD.HI.U32 R35, R22, R7, RZ ;  /* 0x0000000716237227 */ /* 0x002fe200078e00ff */
[----:B------:R-:W-:Y:S02]  /*3b50*/  ISETP.NE.AND P0, PT, R6, 0x1, PT ;  /* 0x000000010600780c */ /* 0x000fe40003f05270 */
[----:B------:R-:W-:Y:S01]  /*3b60*/  ISETP.NE.AND P2, PT, R72, 0x1, PT ;  /* 0x000000014800780c */ /* 0x000fe20003f45270 */
[----:B----4-:R-:W-:Y:S01]  /*3b70*/  IMAD.HI.U32 R34, R19, R16, RZ ;  /* 0x0000001013227227 */ /* 0x010fe200078e00ff */
[----:B------:R-:W-:Y:S02]  /*3b80*/  SHF.R.U32.HI R35, RZ, R18, R35 ;  /* 0x00000012ff237219 */ /* 0x000fe40000011623 */
[----:B------:R-:W-:Y:S01]  /*3b90*/  ISETP.NE.AND P4, PT, R2, 0x1, PT ;  /* 0x000000010200780c */ /* 0x000fe20003f85270 */
[----:B------:R-:W-:Y:S01]  /*3ba0*/  IMAD.HI.U32 R36, R13, R16, RZ ;  /* 0x000000100d247227 */ /* 0x000fe200078e00ff */
[----:B------:R-:W-:Y:S02]  /*3bb0*/  SHF.R.U32.HI R34, RZ, R17, R34 ;  /* 0x00000011ff227219 */ /* 0x000fe40000011622 */
[----:B------:R-:W-:Y:S01]  /*3bc0*/  SEL R3, R22, R35, !P0 ;  /* 0x0000002316037207 */ /* 0x000fe20004000000 */
[C---:B------:R-:W-:Y:S01]  /*3bd0*/  IMAD.HI.U32 R35, R8.reuse, R7, RZ ;  /* 0x0000000708237227 */ /* 0x040fe200078e00ff */
[----:B------:R-:W-:Y:S02]  /*3be0*/  SEL R11, R19, R34, !P4 ;  /* 0x00000022130b7207 */ /* 0x000fe40006000000 */
[----:B------:R-:W-:Y:S01]  /*3bf0*/  SHF.R.U32.HI R36, RZ, R17, R36 ;  /* 0x00000011ff247219 */ /* 0x000fe20000011624 */
[----:B------:R-:W-:Y:S01]  /*3c00*/  IMAD.HI.U32 R38, R3, R4, RZ ;  /* 0x0000000403267227 */ /* 0x000fe200078e00ff */
[----:B------:R-:W-:Y:S03]  /*3c10*/  SHF.R.U32.HI R35, RZ, R18, R35 ;  /* 0x00000012ff237219 */ /* 0x000fe60000011623 */
[----:B------:R-:W-:Y:S01]  /*3c20*/  IMAD.HI.U32 R34, R11, R4, RZ ;  /* 0x000000040b227227 */ /* 0x000fe200078e00ff */
[----:B------:R-:W-:Y:S02]  /*3c30*/  @P2 SHF.R.U32.HI R3, RZ, R5, R38 ;  /* 0x00000005ff032219 */ /* 0x000fe40000011626 */
[----:B------:R-:W-:Y:S02]  /*3c40*/  SEL R9, R8, R35, !P0 ;  /* 0x0000002308097207 */ /* 0x000fe40004000000 */
[----:B------:R-:W-:Y:S01]  /*3c50*/  @P2 SHF.R.U32.HI R11, RZ, R5, R34 ;  /* 0x00000005ff0b2219 */ /* 0x000fe20000011622 */
[C---:B------:R-:W-:Y:S01]  /*3c60*/  IMAD R10, R72.reuse, R3, RZ ;  /* 0x00000003480a7224 */ /* 0x040fe200078e02ff */
[----:B------:R-:W-:Y:S01]  /*3c70*/  SEL R3, R13, R36, !P4 ;  /* 0x000000240d037207 */ /* 0x000fe20006000000 */
[C---:B------:R-:W-:Y:S03]  /*3c80*/  IMAD.HI.U32 R14, R9.reuse, R4, RZ ;  /* 0x00000004090e7227 */ /* 0x040fe600078e00ff */
[----:B------:R-:W-:Y:S01]  /*3c90*/  ISETP.GE.AND P0, PT, R9, R10, PT ;  /* 0x0000000a0900720c */ /* 0x000fe20003f06270 */
[C---:B------:R-:W-:Y:S01]  /*3ca0*/  IMAD R12, R72.reuse, R11, RZ ;  /* 0x0000000b480c7224 */ /* 0x040fe200078e02ff */
[-C--:B------:R-:W-:Y:S04]  /*3cb0*/  SHF.R.U32.HI R14, RZ, R5.reuse, R14 ;  /* 0x00000005ff0e7219 */ /* 0x080fe8000001160e */
[----:B------:R-:W-:Y:S02]  /*3cc0*/  ISETP.GE.OR P0, PT, R3, R12, P0 ;  /* 0x0000000c0300720c */ /* 0x000fe40000706670 */
[----:B------:R-:W-:Y:S05]  /*3cd0*/  SEL R15, R9, R14, !P2 ;  /* 0x0000000e090f7207 */ /* 0x000fea0005000000 */
[----:B------:R-:W-:Y:S04]  /*3ce0*/  IMAD.MOV R14, RZ, RZ, -R15 ;  /* 0x000000ffff0e7224 */ /* 0x000fe800078e0a0f */
[----:B------:R-:W-:Y:S02]  /*3cf0*/  IMAD R14, R72, R14, R9 ;  /* 0x0000000e480e7224 */ /* 0x000fe400078e0209 */
[C---:B------:R-:W-:Y:S05]  /*3d00*/  @!P0 IMAD.HI.U32 R10, R3.reuse, R4, RZ ;  /* 0x00000004030a8227 */ /* 0x040fea00078e00ff */
[----:B------:R-:W-:Y:S04]  /*3d10*/  @!P0 SHF.R.U32.HI R10, RZ, R5, R10 ;  /* 0x00000005ff0a8219 */ /* 0x000fe8000001160a */
[----:B------:R-:W-:Y:S01]  /*3d20*/  @!P0 SEL R0, R3, R10, !P2 ;  /* 0x0000000a03008207 */ /* 0x000fe20005000000 */
[----:B------:R-:W-:Y:S03]  /*3d30*/  IMAD.MOV R10, RZ, RZ, -R3 ;  /* 0x000000ffff0a7224 */ /* 0x000fe600078e0a03 */
[----:B------:R-:W-:Y:S01]  /*3d40*/  @!P0 IADD3 R15, PT, PT, R15, -R0, RZ ;  /* 0x800000000f0f8210 */ /* 0x000fe20007ffe0ff */
[----:B------:R-:W-:Y:S01]  /*3d50*/  @!P0 IMAD R0, R11, R14, R0 ;  /* 0x0000000e0b008224 */ /* 0x000fe200078e0200 */
[----:B------:R-:W-:Y:S01]  /*3d60*/  IADD3 R11, PT, PT, -R9, RZ, RZ ;  /* 0x000000ff090b7210 */ /* 0x000fe20007ffe1ff */
[----:B------:R-:W-:Y:S02]  /*3d70*/  IMAD R13, R2, R10, R13 ;  /* 0x0000000a020d7224 */ /* 0x000fe400078e020d */
[----:B------:R-:W-:Y:S02]  /*3d80*/  @!P0 IMAD R9, R15, R72, R3 ;  /* 0x000000480f098224 */ /* 0x000fe400078e0203 */
[----:B------:R-:W-:Y:S02]  /*3d90*/  @!P0 IMAD.MOV.U32 R3, RZ, RZ, R0 ;  /* 0x000000ffff038224 */ /* 0x000fe400078e0000 */
[----:B------:R-:W-:Y:S02]  /*3da0*/  IMAD R8, R6, R11, R8 ;  /* 0x0000000b06087224 */ /* 0x000fe400078e0208 */
[----:B------:R-:W-:Y:S02]  /*3db0*/  IMAD R13, R3, R2, R13 ;  /* 0x00000002030d7224 */ /* 0x000fe400078e020d */
[----:B------:R-:W-:Y:S02]  /*3dc0*/  IMAD R8, R9, R6, R8 ;  /* 0x0000000609087224 */ /* 0x000fe400078e0208 */
.L_x_69:
[----:B------:R-:W-:Y:S05]  /*3dd0*/  BRA.U UP1, `(.L_x_70) ;  /* 0x0000000101107547 */ /* 0x000fea000b800000 */
[----:B------:R-:W-:Y:S04]  /*3de0*/  MOV R0, UR6 ;  /* 0x0000000600007c02 */ /* 0x000fe80008000f00 */
[----:B------:R-:W-:Y:S04]  /*3df0*/  SHF.L.U32 R3, R0, 0x1f, RZ ;  /* 0x0000001f00037819 */ /* 0x000fe800000006ff */
[----:B------:R-:W2:Y:S02]  /*3e00*/  SYNCS.PHASECHK.TRANS64.TRYWAIT P0, [UR7+0xa8], R3 ;  /* 0x0000a803ff0075a7 */ /* 0x000ea40008001107 */
[----:B--2---:R-:W-:Y:S05]  /*3e10*/  @!P0 BRA `(.L_x_71) ;  /* 0x0000007800208947 */ /* 0x004fea0003800000 */
.L_x_70:
[----:B------:R-:W-:Y:S02]  /*3e20*/  R2UR UR35, R21 ;  /* 0x00000000152372ca */ /* 0x000fe400000e0000 */
[----:B------:R-:W-:Y:S02]  /*3e30*/  R2UR UR34, R20 ;  /* 0x00000000142272ca */ /* 0x000fe400000e0000 */
[----:B------:R-:W-:Y:S02]  /*3e40*/  ISETP.NE.U32.AND P2, PT, RZ, UR4, PT ;  /* 0x00000004ff007c0c */ /* 0x000fe4000bf45070 */
[----:B------:R-:W-:Y:S02]  /*3e50*/  SHF.L.U32 R12, R31, 0x1f, RZ ;  /* 0x0000001f1f0c7819 */ /* 0x000fe400000006ff */
[----:B------:R-:W-:Y:S05]  /*3e60*/  ISETP.NE.AND.EX P2, PT, RZ, UR5, PT, P2 ;  /* 0x00000005ff007c0c */ /* 0x000fea000bf45320 */
[----:B------:R-:W-:Y:S02]  /*3e70*/  USHF.L.U32 UR35, UR35, 0x7, URZ ;  /* 0x0000000723237899 */ /* 0x000fe400080006ff */
[----:B------:R-:W-:Y:S01]  /*3e80*/  USHF.L.U32 UR34, UR34, 0x8, URZ ;  /* 0x0000000822227899 */ /* 0x000fe200080006ff */
[----:B------:R-:W-:Y:S11]  /*3e90*/  BRA.U !UP3, `(.L_x_72) ;  /* 0x000000010b347547 */ /* 0x000ff6000b800000 */
[----:B------:R-:W-:Y:S01]  /*3ea0*/  UPLOP3.LUT UP0, UPT, UPT, UPT, UP2, 0x80, 0x8 ;  /* 0x000000000008789c */ /* 0x000fe20003f0f020 */
[----:B--2---:R-:W-:Y:S02]  /*3eb0*/  HFMA2 R0, -RZ, RZ, 0, 5.9604644775390625e-08 ;  /* 0x00000001ff007431 */ /* 0x004fe400000001ff */
[----:B------:R-:W-:Y:S03]  /*3ec0*/  IMAD.MOV.U32 R171, RZ, RZ, 0x1 ;  /* 0x00000001ffab7424 */ /* 0x000fe600078e00ff */
[----:B------:R-:W-:Y:S05]  /*3ed0*/  PLOP3.LUT P0, PT, PT, PT, UP0, 0x80, 0x8 ;  /* 0x000000000008781c */ /* 0x000fea0003f0f008 */
[----:B------:R-:W2:Y:S01]  /*3ee0*/  @UP0 LDCU.64 UR10, c[0x0][0x888] ;  /* 0x00011100ff0a07ac */ /* 0x000ea20008000a00 */
[----:B------:R-:W-:Y:S07]  /*3ef0*/  @UP0 UIMAD UR8, UR36, UR4, URZ ;  /* 0x00000004240802a4 */ /* 0x000fee000f8e02ff */
[----:B------:R-:W-:Y:S01]  /*3f00*/  @!P0 PRMT R171, R0, 0x7610, R171 ;  /* 0x0000761000ab8816 */ /* 0x000fe200000000ab */
[----:B--2---:R-:W-:Y:S03]  /*3f10*/  @UP0 UIMAD.WIDE UR10, UR8, 0x4, UR10 ;  /* 0x00000004080a08a5 */ /* 0x004fe6000f8e020a */
[----:B------:R-:W2:Y:S03]  /*3f20*/  @!UP0 LDCU UR8, c[0x0][0x880] ;  /* 0x00011000ff0887ac */ /* 0x000ea60008000800 */
[----:B------:R-:W-:Y:S01]  /*3f30*/  IMAD.U32 R10, RZ, RZ, UR10 ;  /* 0x0000000aff0a7e24 */ /* 0x000fe2000f8e00ff */
[----:B------:R-:W-:Y:S05]  /*3f40*/  MOV R11, UR11 ;  /* 0x0000000b000b7c02 */ /* 0x000fea0008000f00 */
[----:B-----5:R3:W5:Y:S02]  /*3f50*/  @P0 LDG.E R81, desc[UR46][R10.64] ;  /* 0x0000002e0a510981 */ /* 0x020764000c1e1900 */
[----:B--23--:R-:W-:Y:S07]  /*3f60*/  @!P0 IMAD.U32 R81, RZ, RZ, UR8 ;  /* 0x00000008ff518e24 */ /* 0x00cfee000f8e00ff */
.L_x_72:
[----:B-----5:R-:W-:Y:S01]  /*3f70*/  @!P2 FSETP.EQ.AND P0, PT, R81, RZ, PT ;  /* 0x000000ff5100a20b */ /* 0x020fe20003f02000 */
[----:B------:R-:W-:Y:S01]  /*3f80*/  @!UPT UIADD3 URZ, UPT, UPT, URZ, URZ, URZ ;  /* 0x000000fffffff290 */ /* 0x000fe2000fffe0ff */
[----:B------:R-:W-:Y:S11]  /*3f90*/  @!P2 BRA `(.L_x_73) ;  /* 0x000000000014a947 */ /* 0x000ff60003800000 */
[----:B------:R-:W-:Y:S02]  /*3fa0*/  LOP3.LUT P2, RZ, R171, 0xff, RZ, 0xc0, !PT ;  /* 0x000000ffabff7812 */ /* 0x000fe4000784c0ff */
[----:B------:R-:W-:Y:S04]  /*3fb0*/  PLOP3.LUT P0, PT, PT, PT, UP0, 0x80, 0x8 ;  /* 0x000000000008781c */ /* 0x000fe80003f0f008 */
[----:B------:R-:W-:Y:S07]  /*3fc0*/  PLOP3.LUT P0, PT, P0, PT, PT, 0x8, 0x80 ;  /* 0x000000000080781c */ /* 0x000fee000070e170 */
[----:B------:R-:W-:Y:S11]  /*3fd0*/  @P2 FSETP.EQ.AND P0, PT, R81, RZ, PT ;  /* 0x000000ff5100220b */ /* 0x000ff60003f02000 */
[----:B------:R-:W-:Y:S02]  /*3fe0*/  @!UPT UIADD3 URZ, UPT, UPT, URZ, URZ, URZ ;  /* 0x000000fffffff290 */ /* 0x000fe4000fffe0ff */
.L_x_73:
[----:B------:R-:W3:Y:S01]  /*3ff0*/  SYNCS.PHASECHK.TRANS64.TRYWAIT P2, [UR7+0x80], R12 ;  /* 0x0000800cff0075a7 */ /* 0x000ee20008041107 */
[----:B------:R-:W-:Y:S04]  /*4000*/  ELECT P4, URZ, PT ;  /* 0x0000000000ff782f */ /* 0x000fe80003880000 */
[----:B------:R-:W-:Y:S11]  /*4010*/  PLOP3.LUT P4, PT, P0, P4, PT, 0xf2, 0x2f ;  /* 0x00000000002f781c */ /* 0x000ff60000789e72 */
[----:B------:R-:W-:Y:S02]  /*4020*/  @!UPT UIADD3 URZ, UPT, UPT, URZ, URZ, URZ ;  /* 0x000000fffffff290 */ /* 0x000fe4000fffe0ff */
[----:B-1----:R-:W-:Y:S05]  /*4030*/  @!P4 IADD3 R9, P0, PT, R32, 0x580, RZ ;  /* 0x000005802009c810 */ /* 0x002fea0007f1e0ff */
[----:B--2---:R-:W-:Y:S01]  /*4040*/  @!P4 IMAD.X R0, RZ, RZ, R33, P0 ;  /* 0x000000ffff00c224 */ /* 0x004fe200000e0621 */
[----:B---3--:R-:W-:Y:S07]  /*4050*/  @!P2 BRA `(.L_x_74) ;  /* 0x0000007400a8a947 */ /* 0x008fee0003800000 */
.L_x_158:
[----:B------:R-:W-:Y:S01]  /*4060*/  @!P4 R2UR UR8, R0 ;  /* 0x000000000008c2ca */ /* 0x000fe200000e0000 */
[----:B------:R-:W-:Y:S01]  /*4070*/  VOTEU.ALL UP1, P4 ;  /* 0x0000000000ff7886 */ /* 0x000fe20002020000 */
[----:B------:R-:W-:Y:S01]  /*4080*/  @!P4 R2UR UR9, R9 ;  /* 0x000000000909c2ca */ /* 0x000fe200000e0000 */
[----:B------:R-:W-:Y:S01]  /*4090*/  @!P4 IMAD.MOV.U32 R0, RZ, RZ, 0x2000 ;  /* 0x00002000ff00c424 */ /* 0x000fe200078e00ff */
[----:B------:R-:W-:Y:S01]  /*40a0*/  UMOV UR10, 0x0 ;  /* 0x00000000000a7882 */ /* 0x000fe20000000000 */
[----:B------:R-:W-:Y:S01]  /*40b0*/  UMOV UR11, 0x10000000 ;  /* 0x10000000000b7882 */ /* 0x000fe20000000000 */
[----:B------:R-:W-:Y:S01]  /*40c0*/  @!UP1 UIADD3 UR32, UPT, UPT, UR7, 0x200, URZ ;  /* 0x0000020007209890 */ /* 0x000fe2000fffe0ff */
[----:B------:R-:W-:Y:S01]  /*40d0*/  @!P4 IADD3 R9, P0, PT, R32, 0x580, RZ ;  /* 0x000005802009c810 */ /* 0x000fe20007f1e0ff */
[----:B------:R-:W-:Y:S05]  /*40e0*/  VOTEU.ALL UP1, P4 ;  /* 0x0000000000ff7886 */ /* 0x000fea0002020000 */
[----:B------:R-:W-:Y:S01]  /*40f0*/  IMAD.U32 R11, RZ, RZ, UR8 ;  /* 0x00000008ff0b7e24 */ /* 0x000fe2000f8e00ff */
[----:B------:R-:W-:Y:S01]  /*4100*/  UPRMT UR8, UR37, 0x654, UR33 ;  /* 0x0000065425087896 */ /* 0x000fe20008000021 */
[----:B------:R-:W-:Y:S03]  /*4110*/  IMAD.U32 R10, RZ, RZ, UR9 ;  /* 0x00000009ff0a7e24 */ /* 0x000fe6000f8e00ff */
[----:B------:R-:W-:Y:S02]  /*4120*/  @!P4 R2UR UR15, R11 ;  /* 0x000000000b0fc2ca */ /* 0x000fe400000e0000 */
[----:B------:R-:W-:Y:S11]  /*4130*/  @!P4 R2UR UR14, R10 ;  /* 0x000000000a0ec2ca */ /* 0x000ff600000e0000 */
[----:B------:R-:W-:Y:S02]  /*4140*/  @!UPT UIADD3 URZ, UPT, UPT, URZ, URZ, URZ ;  /* 0x000000fffffff290 */ /* 0x000fe4000fffe0ff */
[----:B------:R2:W-:Y:S01]  /*4150*/  @!UP1 UTMALDG.3D [UR32], [UR14], desc[UR10] ;  /* 0x00000a200e0095b4 */ /* 0x0005e20008011000 */
[----:B------:R3:W-:Y:S01]  /*4160*/  @!P4 SYNCS.ARRIVE.TRANS64.RED.A0TR RZ, [UR7+0x60], R0 ;  /* 0x00006000ffffc9a7 */ /* 0x0007e20008300407 */
[----:B------:R-:W-:Y:S01]  /*4170*/  SYNCS.ARRIVE.TRANS64.RED.A1T0 RZ, [UR8], RZ ;  /* 0x000000ffffff79a7 */ /* 0x000fe20008100408 */
[----:B---3--:R-:W-:Y:S01]  /*4180*/  @!P4 IMAD.X R0, RZ, RZ, R33, P0 ;  /* 0x000000ffff00c224 */ /* 0x008fe200000e0621 */
[----:B------:R-:W3:Y:S02]  /*4190*/  SYNCS.PHASECHK.TRANS64.TRYWAIT P2, [UR7+0x88], R12 ;  /* 0x0000880cff0075a7 */ /* 0x000ee40008041107 */
[----:B--23--:R-:W-:Y:S05]  /*41a0*/  @!P2 BRA `(.L_x_75) ;  /* 0x00000074006ca947 */ /* 0x00cfea0003800000 */
.L_x_160:
        /* <DEDUP_REMOVED lines=8> */
[----:B------:R-:W-:Y:S01]  /*4230*/  @!UP1 UIADD3 UR24, UPT, UPT, UR7, 0x2200, URZ ;  /* 0x0000220007189890 */ /* 0x000fe2000fffe0ff */
[----:B------:R-:W-:Y:S01]  /*4240*/  VOTEU.ALL UP1, P4 ;  /* 0x0000000000ff7886 */ /* 0x000fe20002020000 */
[----:B------:R-:W-:Y:S01]  /*4250*/  UMOV UR27, UR35 ;  /* 0x00000023001b7c82 */ /* 0x000fe20008000000 */
[----:B------:R-:W-:Y:S02]  /*4260*/  UMOV UR28, UR36 ;  /* 0x00000024001c7c82 */ /* 0x000fe40008000000 */
[----:B------:R-:W-:Y:S01]  /*4270*/  IMAD.U32 R11, RZ, RZ, UR8 ;  /* 0x00000008ff0b7e24 */ /* 0x000fe2000f8e00ff */
[----:B------:R-:W-:Y:S01]  /*4280*/  UPRMT UR8, UR37, 0x654, UR25 ;  /* 0x0000065425087896 */ /* 0x000fe20008000019 */
[----:B------:R-:W-:Y:S02]  /*4290*/  IMAD.U32 R10, RZ, RZ, UR9 ;  /* 0x00000009ff0a7e24 */ /* 0x000fe4000f8e00ff */
[----:B------:R-:W-:Y:S01]  /*42a0*/  @!P4 IMAD.X R20, RZ, RZ, R33, P0 ;  /* 0x000000ffff14c224 */ /* 0x000fe200000e0621 */
[----:B------:R-:W-:Y:S02]  /*42b0*/  @!P4 R2UR UR15, R11 ;  /* 0x000000000b0fc2ca */ /* 0x000fe400000e0000 */
[----:B------:R-:W-:Y:S11]  /*42c0*/  @!P4 R2UR UR14, R10 ;  /* 0x000000000a0ec2ca */ /* 0x000ff600000e0000 */
[----:B------:R-:W-:Y:S02]  /*42d0*/  @!UPT UIADD3 URZ, UPT, UPT, URZ, URZ, URZ ;  /* 0x000000fffffff290 */ /* 0x000fe4000fffe0ff */
[----:B------:R2:W-:Y:S01]  /*42e0*/  @!UP1 UTMALDG.3D [UR24], [UR14], desc[UR10] ;  /* 0x00000a180e0095b4 */ /* 0x0005e20008011000 */
[----:B------:R2:W-:Y:S01]  /*42f0*/  @!P4 SYNCS.ARRIVE.TRANS64.RED.A0TR RZ, [UR7+0x68], R0 ;  /* 0x00006800ffffc9a7 */ /* 0x0005e20008300407 */
[----:B------:R-:W-:Y:S01]  /*4300*/  SYNCS.ARRIVE.TRANS64.RED.A1T0 RZ, [UR8], RZ ;  /* 0x000000ffffff79a7 */ /* 0x000fe20008100408 */
[----:B------:R-:W3:Y:S02]  /*4310*/  SYNCS.PHASECHK.TRANS64.TRYWAIT P2, [UR7+0x90], R12 ;  /* 0x0000900cff0075a7 */ /* 0x000ee40008041107 */
[----:B--23--:R-:W-:Y:S05]  /*4320*/  @!P2 BRA `(.L_x_76) ;  /* 0x000000740024a947 */ /* 0x00cfea0003800000 */
.L_x_162:
[----:B------:R-:W2:Y:S01]  /*4330*/  LDC.64 R14, c[0x0][0xb10] ;  /* 0x0002c400ff0e7b82 */ /* 0x000ea20000000a00 */
[----:B------:R-:W-:Y:S01]  /*4340*/  @!P4 R2UR UR8, R20 ;  /* 0x000000001408c2ca */ /* 0x000fe200000e0000 */
[----:B------:R-:W-:Y:S01]  /*4350*/  VOTEU.ALL UP1, P4 ;  /* 0x0000000000ff7886 */ /* 0x000fe20002020000 */
[----:B------:R-:W-:Y:S01]  /*4360*/  @!P4 R2UR UR9, R21 ;  /* 0x000000001509c2ca */ /* 0x000fe200000e0000 */
[----:B------:R-:W-:Y:S01]  /*4370*/  UMOV UR10, 0x0 ;  /* 0x00000000000a7882 */ /* 0x000fe20000000000 */
[----:B------:R-:W-:Y:S03]  /*4380*/  UMOV UR11, 0x10000000 ;  /* 0x10000000000b7882 */ /* 0x000fe60000000000 */
[----:B------:R-:W3:Y:S01]  /*4390*/  LDC.64 R10, c[0x0][0xb18] ;  /* 0x0002c600ff0a7b82 */ /* 0x000ee20000000a00 */
[----:B------:R-:W-:Y:S01]  /*43a0*/  @!UP1 UIADD3 UR18, UPT, UPT, UR34, 0x80, URZ ;  /* 0x0000008022129890 */ /* 0x000fe2000fffe0ff */
[----:B------:R-:W-:Y:S01]  /*43b0*/  @P3 SHF.R.U32.HI R28, RZ, 0x10, R25 ;  /* 0x00000010ff1c3819 */ /* 0x000fe20000011619 */
[----:B------:R-:W-:Y:S01]  /*43c0*/  @!UP1 UIADD3 UR16, UPT, UPT, UR7, 0x4200, URZ ;  /* 0x0000420007109890 */ /* 0x000fe2000fffe0ff */
[----:B------:R-:W-:Y:S01]  /*43d0*/  VIADD R30, R30, 0x1 ;  /* 0x000000011e1e7836 */ /* 0x000fe20000000000 */
[----:B------:R-:W-:Y:S03]  /*43e0*/  VOTEU.ALL UP1, P4 ;  /* 0x0000000000ff7886 */ /* 0x000fe60002020000 */
[----:B------:R-:W5:Y:S01]  /*43f0*/  @!P1 LDC R0, c[0x0][0xb20] ;  /* 0x0002c800ff009b82 */ /* 0x000f620000000800 */
[----:B------:R-:W-:Y:S01]  /*4400*/  UMOV UR19, UR35 ;  /* 0x0000002300137c82 */ /* 0x000fe20008000000 */
[----:B------:R-:W-:Y:S01]  /*4410*/  IMAD.U32 R21, RZ, RZ, UR8 ;  /* 0x00000008ff157e24 */ /* 0x000fe2000f8e00ff */
[----:B------:R-:W-:Y:S05]  /*4420*/  UMOV UR20, UR36 ;  /* 0x0000002400147c82 */ /* 0x000fea0008000000 */
[----:B-1----:R-:W1:Y:S01]  /*4430*/  @!P1 LDC R3, c[0x0][0xb0c] ;  /* 0x0002c300ff039b82 */ /* 0x002e620000000800 */
[----:B------:R-:W-:Y:S01]  /*4440*/  IMAD.U32 R20, RZ, RZ, UR9 ;  /* 0x00000009ff147e24 */ /* 0x000fe2000f8e00ff */
[----:B------:R-:W-:Y:S01]  /*4450*/  UPRMT UR8, UR37, 0x654, UR17 ;  /* 0x0000065425087896 */ /* 0x000fe20008000011 */
[----:B------:R-:W-:Y:S03]  /*4460*/  @!P4 R2UR UR15, R21 ;  /* 0x00000000150fc2ca */ /* 0x000fe600000e0000 */
[----:B------:R-:W-:Y:S01]  /*4470*/  @!P4 R2UR UR14, R20 ;  /* 0x00000000140ec2ca */ /* 0x000fe200000e0000 */
[----:B------:R-:W-:Y:S11]  /*4480*/  @!P4 IMAD.MOV.U32 R20, RZ, RZ, 0x2000 ;  /* 0x00002000ff14c424 */ /* 0x000ff600078e00ff */
[----:B------:R-:W-:Y:S01]  /*4490*/  @!UPT UIADD3 URZ, UPT, UPT, URZ, URZ, URZ ;  /* 0x000000fffffff290 */ /* 0x000fe2000fffe0ff */
[----:B------:R1:W-:Y:S01]  /*44a0*/  @!UP1 UTMALDG.3D [UR16], [UR14], desc[UR10] ;  /* 0x00000a100e0095b4 */ /* 0x0003e20008011000 */
[----:B------:R1:W-:Y:S02]  /*44b0*/  @!P4 SYNCS.ARRIVE.TRANS64.RED.A0TR RZ, [UR7+0x70], R20 ;  /* 0x00007014ffffc9a7 */ /* 0x0003e40008300407 */
[----:B-1----:R-:W-:Y:S01]  /*44c0*/  @!P1 ISETP.NE.AND P2, PT, R3, 0x1, PT ;  /* 0x000000010300980c */ /* 0x002fe20003f45270 */
[C---:B--2---:R-:W-:Y:S01]  /*44d0*/  @!P1 IMAD.HI.U32 R14, R13.reuse, R14, RZ ;  /* 0x0000000e0d0e9227 */ /* 0x044fe200078e00ff */
[----:B---3--:R-:W-:Y:S03]  /*44e0*/  @!P1 ISETP.NE.AND P0, PT, R10, 0x1, PT ;  /* 0x000000010a00980c */ /* 0x008fe60003f05270 */
[C---:B------:R-:W-:Y:S01]  /*44f0*/  @!P1 IMAD.HI.U32 R11, R8.reuse, R11, RZ ;  /* 0x0000000b080b9227 */ /* 0x040fe200078e00ff */
[----:B------:R-:W-:Y:S04]  /*4500*/  @!P1 SHF.R.U32.HI R14, RZ, R15, R14 ;  /* 0x0000000fff0e9219 */ /* 0x000fe8000001160e */
[----:B-----5:R-:W-:Y:S01]  /*4510*/  @!P1 SHF.R.U32.HI R9, RZ, R0, R11 ;  /* 0x00000000ff099219 */ /* 0x020fe2000001160b */
[----:B------:R-:W-:Y:S01]  /*4520*/  SYNCS.ARRIVE.TRANS64.RED.A1T0 RZ, [UR8], RZ ;  /* 0x000000ffffff79a7 */ /* 0x000fe20008100408 */
[----:B------:R-:W-:Y:S02]  /*4530*/  @!P1 SEL R14, R13, R14, !P2 ;  /* 0x0000000e0d0e9207 */ /* 0x000fe40005000000 */
[----:B------:R-:W-:Y:S01]  /*4540*/  @!P1 SEL R9, R8, R9, !P0 ;  /* 0x0000000908099207 */ /* 0x000fe20004000000 */
[----:B------:R-:W1:Y:S04]  /*4550*/  SYNCS.PHASECHK.TRANS64.TRYWAIT P5, [UR7+0x98], R12 ;  /* 0x0000980cff0075a7 */ /* 0x000e6800080a1107 */
[----:B------:R-:W-:Y:S02]  /*4560*/  @!P1 IMAD.IADD R0, R9, 0x1, -R14 ;  /* 0x0000000109009824 */ /* 0x000fe400078e0a0e */
[----:B------:R-:W-:Y:S02]  /*4570*/  @!P1 IMAD.IADD R9, R14, 0x1, -R9 ;  /* 0x000000010e099824 */ /* 0x000fe400078e0a09 */
[----:B------:R-:W-:Y:S02]  /*4580*/  @!P1 IMAD R13, R0, R3, R13 ;  /* 0x00000003000d9224 */ /* 0x000fe400078e020d */
[----:B------:R-:W-:Y:S01]  /*4590*/  @!P1 IMAD R8, R9, R10, R8 ;  /* 0x0000000a09089224 */ /* 0x000fe200078e0208 */
[----:B-1----:R-:W-:Y:S06]  /*45a0*/  @!P5 BRA `(.L_x_77) ;  /* 0x00000070009cd947 */ /* 0x002fec0003800000 */
.L_x_164:
[----:B-1----:R-:W-:Y:S01]  /*45b0*/  @!P4 IADD3 R3, P0, PT, R32, 0x580, RZ ;  /* 0x000005802003c810 */ /* 0x002fe20007f1e0ff */
[----:B------:R-:W-:Y:S01]  /*45c0*/  VOTEU.ALL UP1, P4 ;  /* 0x0000000000ff7886 */ /* 0x000fe20002020000 */
[----:B------:R-:W-:Y:S01]  /*45d0*/  UMOV UR18, 0x0 ;  /* 0x0000000000127882 */ /* 0x000fe20000000000 */
[----:B------:R-:W-:Y:S01]  /*45e0*/  UMOV UR19, 0x10000000 ;  /* 0x1000000000137882 */ /* 0x000fe20000000000 */
[----:B------:R-:W-:Y:S01]  /*45f0*/  @!P4 R2UR UR9, R3 ;  /* 0x000000000309c2ca */ /* 0x000fe200000e0000 */
[----:B------:R-:W-:Y:S01]  /*4600*/  @!P4 IMAD.X R0, RZ, RZ, R33, P0 ;  /* 0x000000ffff00c224 */ /* 0x000fe200000e0621 */
[----:B------:R-:W-:Y:S01]  /*4610*/  @!UP1 UIADD3 UR10, UPT, UPT, UR34, 0xc0, URZ ;  /* 0x000000c0220a9890 */ /* 0x000fe2000fffe0ff */
[----:B------:R-:W-:Y:S01]  /*4620*/  ISETP.NE.AND P0, PT, R30, 0x2, PT ;  /* 0x000000021e00780c */ /* 0x000fe20003f05270 */
[----:B------:R-:W-:Y:S01]  /*4630*/  UMOV UR11, UR35 ;  /* 0x00000023000b7c82 */ /* 0x000fe20008000000 */
[----:B------:R-:W-:Y:S01]  /*4640*/  UMOV UR12, UR36 ;  /* 0x00000024000c7c82 */ /* 0x000fe20008000000 */
[----:B------:R-:W-:Y:S01]  /*4650*/  @!P4 R2UR UR8, R0 ;  /* 0x000000000008c2ca */ /* 0x000fe200000e0000 */
[----:B------:R-:W-:Y:S01]  /*4660*/  IMAD.IADD R20, R8, 0x1, R147 ;  /* 0x0000000108147824 */ /* 0x000fe200078e0293 */
[----:B------:R-:W-:Y:S01]  /*4670*/  @P3 R2UR UR36, R28 ;  /* 0x000000001c2432ca */ /* 0x000fe200000e0000 */
[----:B------:R-:W-:Y:S01]  /*4680*/  IMAD.IADD R21, R13, 0x1, R170 ;  /* 0x000000010d157824 */ /* 0x000fe200078e02aa */
[----:B------:R-:W-:Y:S02]  /*4690*/  SEL R0, RZ, 0x1, P0 ;  /* 0x00000001ff007807 */ /* 0x000fe40000000000 */
[----:B------:R-:W-:Y:S01]  /*46a0*/  LOP3.LUT R31, R31, 0x1, RZ, 0x3c, !PT ;  /* 0x000000011f1f7812 */ /* 0x000fe200078e3cff */
[----:B------:R-:W-:Y:S01]  /*46b0*/  IMAD.U32 R10, RZ, RZ, UR9 ;  /* 0x00000009ff0a7e24 */ /* 0x000fe2000f8e00ff */
[----:B------:R-:W-:Y:S01]  /*46c0*/  @!UP1 UIADD3 UR9, UPT, UPT, UR7, 0x78, URZ ;  /* 0x0000007807099890 */ /* 0x000fe2000fffe0ff */
[----:B------:R-:W-:Y:S02]  /*46d0*/  LOP3.LUT R29, R29, R0, RZ, 0x3c, !PT ;  /* 0x000000001d1d7212 */ /* 0x000fe400078e3cff */
[----:B------:R-:W-:Y:S02]  /*46e0*/  SEL R30, R30, RZ, P0 ;  /* 0x000000ff1e1e7207 */ /* 0x000fe40000000000 */
[----:B------:R-:W-:Y:S01]  /*46f0*/  IMAD.U32 R11, RZ, RZ, UR8 ;  /* 0x00000008ff0b7e24 */ /* 0x000fe2000f8e00ff */
[----:B------:R-:W-:Y:S01]  /*4700*/  @!P4 R2UR UR14, R10 ;  /* 0x000000000a0ec2ca */ /* 0x000fe200000e0000 */
[----:B------:R-:W-:Y:S01]  /*4710*/  @!UP1 UIADD3 UR8, UPT, UPT, UR7, 0x6200, URZ ;  /* 0x0000620007089890 */ /* 0x000fe2000fffe0ff */
[----:B------:R-:W-:Y:S02]  /*4720*/  VOTEU.ALL UP1, P4 ;  /* 0x0000000000ff7886 */ /* 0x000fe40002020000 */
[----:B------:R-:W-:Y:S11]  /*4730*/  @!P4 R2UR UR15, R11 ;  /* 0x000000000b0fc2ca */ /* 0x000ff600000e0000 */
[----:B------:R-:W-:Y:S02]  /*4740*/  @!UPT UIADD3 URZ, UPT, UPT, URZ, URZ, URZ ;  /* 0x000000fffffff290 */ /* 0x000fe4000fffe0ff */
[----:B------:R2:W-:Y:S01]  /*4750*/  @!UP1 UTMALDG.3D [UR8], [UR14], desc[UR18] ;  /* 0x000012080e0095b4 */ /* 0x0005e20008011000 */
[----:B------:R2:W-:Y:S01]  /*4760*/  @!P4 SYNCS.ARRIVE.TRANS64.RED.A0TR RZ, [UR7+0x78], R23 ;  /* 0x00007817ffffc9a7 */ /* 0x0005e20008300407 */
[----:B------:R-:W-:Y:S01]  /*4770*/  UPLOP3.LUT UP1, UPT, UPT, UPT, UPT, 0x80, 0x8 ;  /* 0x000000000008789c */ /* 0x000fe20003f2f070 */
[----:B------:R-:W-:Y:S01]  /*4780*/  SYNCS.ARRIVE.TRANS64.RED.A1T0 RZ, [UR13], RZ ;  /* 0x000000ffffff79a7 */ /* 0x000fe2000810040d */
[----:B------:R-:W-:Y:S09]  /*4790*/  @P3 BRA `(.L_x_78) ;  /* 0xfffffff000943947 */ /* 0x000ff2000383ffff */
[----:B------:R-:W-:-:S04]  /*47a0*/  SHF.L.U32 R3, R31, 0x1f, RZ ;  /* 0x0000001f1f037819 */ /* 0x000fc800000006ff */
[----:B------:R-:W1:Y:S02]  /*47b0*/  SYNCS.PHASECHK.TRANS64.TRYWAIT P0, [UR7+0x80], R3 ;  /* 0x00008003ff0075a7 */ /* 0x000e640008001107 */
[----:B-1----:R-:W-:Y:S05]  /*47c0*/  @!P0 BRA `(.L_x_79) ;  /* 0x00000070002c8947 */ /* 0x002fea0003800000 */
.L_x_166:
[----:B------:R-:W3:Y:S02]  /*47d0*/  SYNCS.PHASECHK.TRANS64.TRYWAIT P0, [UR7+0x88], R3 ;  /* 0x00008803ff0075a7 */ /* 0x000ee40008001107 */
[----:B---3--:R-:W-:Y:S05]  /*47e0*/  @!P0 BRA `(.L_x_80) ;  /* 0x00000070003c8947 */ /* 0x008fea0003800000 */
.L_x_168:
[----:B------:R-:W3:Y:S02]  /*47f0*/  SYNCS.PHASECHK.TRANS64.TRYWAIT P0, [UR7+0x90], R3 ;  /* 0x00009003ff0075a7 */ /* 0x000ee40008001107 */
[----:B---3--:R-:W-:Y:S05]  /*4800*/  @!P0 BRA `(.L_x_81) ;  /* 0x00000070004c8947 */ /* 0x008fea0003800000 */
.L_x_170:
[----:B-1----:R-:W-:-:S07]  /*4810*/  MOV R0, UR7 ;  /* 0x0000000700007c02 */ /* 0x002fce0008000f00 */
.L_x_82:
[----:B-1----:R-:W-:-:S04]  /*4820*/  SHF.L.U32 R3, R31, 0x1f, RZ ;  /* 0x0000001f1f037819 */ /* 0x002fc800000006ff */
[----:B------:R1:W3:Y:S03]  /*4830*/  SYNCS.PHASECHK.TRANS64.TRYWAIT P0, [R0+URZ+0x98], R3 ;  /* 0x00009803000075a7 */ /* 0x0002e600080011ff */
[----:B---3--:R-:W-:Y:S05]  /*4840*/  @!P0 NANOSLEEP.SYNCS 0x989680 ;  /* 0x009896800000895d */ /* 0x008fea0003900000 */
[----:B------:R-:W3:Y:S02]  /*4850*/  @!P0 SYNCS.PHASECHK.TRANS64 P0, [R0+URZ+0x98], R3 ;  /* 0x00009803000085a7 */ /* 0x000ee400080010ff */
[----:B--23--:R-:W-:Y:S05]  /*4860*/  @P0 EXIT ;  /* 0x000000000000094d */ /* 0x00cfea0003800000 */
[----:B------:R-:W-:Y:S05]  /*4870*/  BRA `(.L_x_82) ;  /* 0xfffffffc00e87947 */ /* 0x000fea000383ffff */
.L_x_67:
[----:B------:R-:W-:-:S06]  /*4880*/  UISETP.GE.AND UP1, UPT, UR8, 0x4, UPT ;  /* 0x000000040800788c */ /* 0x000fcc000bf26270 */
[----:B------:R-:W-:-:S13]  /*4890*/  PLOP3.LUT P0, PT, PT, PT, UP1, 0x80, 0x8 ;  /* 0x000000000008781c */ /* 0x000fda0003f0f018 */
[----:B------:R-:W-:Y:S05]  /*48a0*/  @!P0 EXIT ;  /* 0x000000000000894d */ /* 0x000fea0003800000 */
[----:B------:R-:W-:Y:S01]  /*48b0*/  BAR.SYNC.DEFER_BLOCKING 0x6, 0xa0 ;  /* 0x0182800000007b1d */ /* 0x000fe20000010000 */
[C---:B------:R-:W-:Y:S01]  /*48c0*/  IMAD.SHL.U32 R3, R185.reuse, 0x40, RZ ;  /* 0x00000040b9037824 */ /* 0x040fe200078e00ff */
[C---:B------:R-:W-:Y:S01]  /*48d0*/  LOP3.LUT R189, R185.reuse, 0x60, RZ, 0xc0, !PT ;  /* 0x00000060b9bd7812 */ /* 0x040fe200078ec0ff */
[C---:B------:R-:W-:Y:S01]  /*48e0*/  IMAD.SHL.U32 R172, R185.reuse, 0x8, RZ ;  /* 0x00000008b9ac7824 */ /* 0x040fe200078e00ff */
[C---:B------:R-:W-:Y:S01]  /*48f0*/  LOP3.LUT R187, R185.reuse, 0x2, RZ, 0xc0, !PT ;  /* 0x00000002b9bb7812 */ /* 0x040fe200078ec0ff */
[----:B------:R-:W-:Y:S01]  /*4900*/  IMAD.U32 R79, R185, 0x10000, RZ ;  /* 0x00010000b94f7824 */ /* 0x000fe200078e00ff */
[----:B------:R-:W-:Y:S02]  /*4910*/  UMOV UR49, 0x400 ;  /* 0x0000040000317882 */ /* 0x000fe40000000000 */
[----:B------:R-:W1:Y:S01]  /*4920*/  LDC R177, c[0x0][0x370] ;  /* 0x0000dc00ffb17b82 */ /* 0x000e620000000800 */
[----:B------:R-:W-:Y:S01]  /*4930*/  ULEA UR49, UR37, UR49, 0x18 ;  /* 0x0000003125317291 */ /* 0x000fe2000f8ec0ff */
[----:B------:R-:W-:Y:S01]  /*4940*/  LOP3.LUT R5, R3, 0x180, RZ, 0xc0, !PT ;  /* 0x0000018003057812 */ /* 0x000fe200078ec0ff */
[----:B------:R-:W-:Y:S01]  /*4950*/  HFMA2 R191, -RZ, RZ, 0, 0 ;  /* 0x00000000ffbf7431 */ /* 0x000fe200000001ff */
[----:B------:R-:W-:Y:S01]  /*4960*/  LOP3.LUT R79, R79, 0x600000, RZ, 0xc0, !PT ;  /* 0x006000004f4f7812 */ /* 0x000fe200078ec0ff */
[----:B------:R-:W-:Y:S01]  /*4970*/  UIADD3 UR4, UPT, UPT, UR49, 0x8200, URZ ;  /* 0x0000820031047890 */ /* 0x000fe2000fffe0ff */
[----:B------:R-:W-:Y:S01]  /*4980*/  LOP3.LUT R172, R5, 0x30, R172, 0xf8, !PT ;  /* 0x0000003005ac7812 */ /* 0x000fe200078ef8ac */
[----:B------:R-:W-:Y:S01]  /*4990*/  IMAD.MOV.U32 R76, RZ, RZ, RZ ;  /* 0x000000ffff4c7224 */ /* 0x000fe200078e00ff */
[----:B------:R-:W2:Y:S01]  /*49a0*/  LDC R74, c[0x0][0xb0c] ;  /* 0x0002c300ff4a7b82 */ /* 0x000ea20000000800 */
[----:B------:R-:W-:-:S02]  /*49b0*/  LOP3.LUT R185, R185, 0x4, RZ, 0xc0, !PT ;  /* 0x00000004b9b97812 */ /* 0x000fc400078ec0ff */
[----:B------:R-:W-:Y:S02]  /*49c0*/  CS2R R182, SRZ ;  /* 0x0000000000b67805 */ /* 0x000fe4000001ff00 */
[----:B------:R-:W-:Y:S02]  /*49d0*/  LOP3.LUT R172, R172, 0x1e40, R3, 0xf8, !PT ;  /* 0x00001e40acac7812 */ /* 0x000fe400078ef803 */
[----:B------:R-:W-:Y:S02]  /*49e0*/  CS2R R180, SRZ ;  /* 0x0000000000b47805 */ /* 0x000fe4000001ff00 */
[----:B------:R-:W-:Y:S01]  /*49f0*/  IADD3 R184, PT, PT, -R185, 0x2, RZ ;  /* 0x00000002b9b87810 */ /* 0x000fe20007ffe1ff */
[----:B------:R-:W-:Y:S01]  /*4a00*/  IMAD.MOV R176, RZ, RZ, -R187 ;  /* 0x000000ffffb07224 */ /* 0x000fe200078e0abb */
[----:B------:R-:W-:Y:S01]  /*4a10*/  MOV R188, UR4 ;  /* 0x0000000400bc7c02 */ /* 0x000fe20008000f00 */
[----:B------:R-:W4:Y:S01]  /*4a20*/  LDC R174, c[0x0][0xb20] ;  /* 0x0002c800ffae7b82 */ /* 0x000f220000000800 */
[----:B------:R-:W3:Y:S01]  /*4a30*/  LDS R0, [UR49+0x140] ;  /* 0x00014031ff007984 */ /* 0x000ee20008000800 */
[----:B------:R-:W-:Y:S01]  /*4a40*/  VIADD R186, R172, UR49 ;  /* 0x00000031acba7c36 */ /* 0x000fe20008000000 */
[----:B------:R-:W1:Y:S01]  /*4a50*/  LDCU.64 UR52, c[0x0][0x348] ;  /* 0x00006900ff3477ac */ /* 0x000e620008000a00 */
[----:B------:R-:W-:-:S02]  /*4a60*/  IMAD.MOV R175, RZ, RZ, -R185 ;  /* 0x000000ffffaf7224 */ /* 0x000fc400078e0ab9 */
[----:B------:R-:W-:Y:S01]  /*4a70*/  VIADD R186, R186, 0x200 ;  /* 0x00000200baba7836 */ /* 0x000fe20000000000 */
[----:B------:R-:W1:Y:S01]  /*4a80*/  LDCU.64 UR38, c[0x0][0x888] ;  /* 0x00011100ff2677ac */ /* 0x000e620008000a00 */
[----:B------:R-:W1:Y:S01]  /*4a90*/  LDC R73, c[0x0][0xb30] ;  /* 0x0002cc00ff497b82 */ /* 0x000e620000000800 */
[----:B------:R-:W1:Y:S01]  /*4aa0*/  LDCU.64 UR44, c[0x0][0x890] ;  /* 0x00011200ff2c77ac */ /* 0x000e620008000a00 */
[----:B------:R-:W-:-:S06]  /*4ab0*/  UIADD3 UR48, UPT, UPT, UR49, 0x200, URZ ;  /* 0x0000020031307890 */ /* 0x000fcc000fffe0ff */
[----:B------:R-:W1:Y:S08]  /*4ac0*/  LDC.64 R168, c[0x0][0xb10] ;  /* 0x0002c400ffa87b82 */ /* 0x000e700000000a00 */
[----:B------:R-:W1:Y:S08]  /*4ad0*/  LDC.64 R70, c[0x0][0xb18] ;  /* 0x0002c600ff467b82 */ /* 0x000e700000000a00 */
[----:B------:R-:W1:Y:S08]  /*4ae0*/  LDC.64 R68, c[0x0][0xb28] ;  /* 0x0002ca00ff447b82 */ /* 0x000e700000000a00 */
[----:B------:R-:W1:Y:S01]  /*4af0*/  LDC.64 R166, c[0x0][0x8b0] ;  /* 0x00022c00ffa67b82 */ /* 0x000e620000000a00 */
[----:B---3--:R-:W-:-:S07]  /*4b00*/  IMAD.IADD R79, R0, 0x1, R79 ;  /* 0x00000001004f7824 */ /* 0x008fce00078e024f */
[----:B------:R-:W3:Y:S08]  /*4b10*/  LDC.64 R164, c[0x0][0x8a8] ;  /* 0x00022a00ffa47b82 */ /* 0x000ef00000000a00 */
[----:B--2-4-:R-:W1:Y:S02]  /*4b20*/  LDC R178, c[0x0][0x374] ;  /* 0x0000dd00ffb27b82 */ /* 0x014e640000000800 */
.L_x_127:
[C---:B------:R-:W-:Y:S02]  /*4b30*/  LEA R0, R191.reuse, UR49, 0x3 ;  /* 0x00000031bf007c11 */ /* 0x040fe4000f8e18ff */
[----:B------:R-:W-:Y:S02]  /*4b40*/  SHF.L.U32 R3, R182, 0x1f, RZ ;  /* 0x0000001fb6037819 */ /* 0x000fe400000006ff */
[----:B------:R-:W-:Y:S02]  /*4b50*/  LEA R16, R191, UR49, 0x4 ;  /* 0x00000031bf107c11 */ /* 0x000fe4000f8e20ff */
[----:B------:R-:W2:Y:S02]  /*4b60*/  SYNCS.PHASECHK.TRANS64.TRYWAIT P0, [R0+URZ+0xb0], R3 ;  /* 0x0000b003000075a7 */ /* 0x000ea400080011ff */
[----:B-12---:R-:W-:Y:S05]  /*4b70*/  @!P0 BRA `(.L_x_83) ;  /* 0x0000006c00888947 */ /* 0x006fea0003800000 */
.L_x_171:
[----:B------:R-:W4:Y:S01]  /*4b80*/  LDC.64 R12, c[0x0][0xb10] ;  /* 0x0002c400ff0c7b82 */ /* 0x000f220000000a00 */
[----:B------:R-:W3:Y:S01]  /*4b90*/  LDS.128 R16, [R16+0x120] ;  /* 0x0001200010107984 */ /* 0x000ee20000000c00 */
[----:B-1----:R-:W-:Y:S01]  /*4ba0*/  ISETP.NE.AND P1, PT, R73, 0x1, PT ;  /* 0x000000014900780c */ /* 0x002fe20003f25270 */
[----:B--2---:R-:W-:Y:S01]  /*4bb0*/  VIADD R0, R0, 0xc0 ;  /* 0x000000c000007836 */ /* 0x004fe20000000000 */
[----:B------:R-:W-:Y:S04]  /*4bc0*/  ISETP.GE.AND P0, PT, R72, 0x1, PT ;  /* 0x000000014800780c */ /* 0x000fe80003f06270 */
[----:B------:R-:W1:Y:S01]  /*4bd0*/  LDC.64 R10, c[0x0][0xb18] ;  /* 0x0002c600ff0a7b82 */ /* 0x000e620000000a00 */
[----:B------:R-:W-:Y:S01]  /*4be0*/  PRMT R0, RZ, 0x654, R0 ;  /* 0x00000654ff007816 */ /* 0x000fe20000000000 */
[----:B------:R-:W-:Y:S01]  /*4bf0*/  @!PT LDS RZ, [RZ] ;  /* 0x00000000fffff984 */ /* 0x000fe20000000800 */
[----:B------:R-:W-:Y:S01]  /*4c00*/  @!PT LDS RZ, [RZ] ;  /* 0x00000000fffff984 */ /* 0x000fe20000000800 */
[----:B------:R-:W-:Y:S01]  /*4c10*/  @!PT LDS RZ, [RZ] ;  /* 0x00000000fffff984 */ /* 0x000fe20000000800 */
[----:B------:R-:W-:Y:S01]  /*4c20*/  @!PT LDS RZ, [RZ] ;  /* 0x00000000fffff984 */ /* 0x000fe20000000800 */
[----:B------:R2:W-:Y:S06]  /*4c30*/  MEMBAR.ALL.CTA ;  /* 0x0000000000007992 */ /* 0x0005ec0000008000 */
[----:B--2---:R-:W2:Y:S01]  /*4c40*/  FENCE.VIEW.ASYNC.S ;  /* 0x00000000000073c6 */ /* 0x004ea20000000000 */
[----:B------:R-:W1:Y:S08]  /*4c50*/  @!P1 LDC R14, c[0x0][0xb20] ;  /* 0x0002c800ff0e9b82 */ /* 0x000e700000000800 */
[----:B------:R-:W1:Y:S01]  /*4c60*/  @!P1 LDC R9, c[0x0][0xb0c] ;  /* 0x0002c300ff099b82 */ /* 0x000e620000000800 */
[----:B--2---:R2:W-:Y:S01]  /*4c70*/  SYNCS.ARRIVE.TRANS64.RED.A1T0 RZ, [R0+URZ], RZ ;  /* 0x000000ff00ff79a7 */ /* 0x0045e200081004ff */
[----:B---3--:R-:W-:Y:S04]  /*4c80*/  LOP3.LUT P4, RZ, R18, 0x1, RZ, 0xc0, !PT ;  /* 0x0000000112ff7812 */ /* 0x008fe8000788c0ff */
[----:B------:R-:W-:Y:S09]  /*4c90*/  P2R R190, PR, RZ, 0x10 ;  /* 0x00000010ffbe7803 */ /* 0x000ff20000000000 */
[----:B------:R-:W-:Y:S02]  /*4ca0*/  @P4 MOV R77, R16 ;  /* 0x00000010004d4202 */ /* 0x000fe40000000f00 */
[----:B------:R-:W-:Y:S01]  /*4cb0*/  @P4 LOP3.LUT R75, R17, 0xffff, RZ, 0xc0, !PT ;  /* 0x0000ffff114b4812 */ /* 0x000fe200078ec0ff */
[----:B--2-4-:R-:W-:Y:S06]  /*4cc0*/  @!P0 BRA `(.L_x_84) ;  /* 0x0000000000a48947 */ /* 0x014fec0003800000 */
[----:B------:R-:W-:Y:S01]  /*4cd0*/  IMAD.HI.U32 R23, R178, R71, RZ ;  /* 0x00000047b2177227 */ /* 0x000fe200078e00ff */
[----:B------:R-:W-:Y:S02]  /*4ce0*/  ISETP.NE.AND P0, PT, R70, 0x1, PT ;  /* 0x000000014600780c */ /* 0x000fe40003f05270 */
[----:B------:R-:W-:Y:S01]  /*4cf0*/  ISETP.NE.AND P2, PT, R72, 0x1, PT ;  /* 0x000000014800780c */ /* 0x000fe20003f45270 */
[----:B------:R-:W-:Y:S01]  /*4d00*/  IMAD.HI.U32 R22, R177, R168, RZ ;  /* 0x000000a8b1167227 */ /* 0x000fe200078e00ff */
[----:B------:R-:W-:Y:S02]  /*4d10*/  SHF.R.U32.HI R23, RZ, R174, R23 ;  /* 0x000000aeff177219 */ /* 0x000fe40000011617 */
[----:B------:R-:W-:Y:S01]  /*4d20*/  ISETP.NE.AND P3, PT, R74, 0x1, PT ;  /* 0x000000014a00780c */ /* 0x000fe20003f65270 */
[----:B------:R-:W-:Y:S01]  /*4d30*/  IMAD.HI.U32 R26, R77, R168, RZ ;  /* 0x000000a84d1a7227 */ /* 0x000fe200078e00ff */
[----:B------:R-:W-:Y:S02]  /*4d40*/  SHF.R.U32.HI R22, RZ, R169, R22 ;  /* 0x000000a9ff167219 */ /* 0x000fe40000011616 */
[----:B------:R-:W-:Y:S01]  /*4d50*/  SEL R3, R178, R23, !P0 ;  /* 0x00000017b2037207 */ /* 0x000fe20004000000 */
[----:B------:R-:W-:Y:S01]  /*4d60*/  IMAD.HI.U32 R23, R75, R71, RZ ;  /* 0x000000474b177227 */ /* 0x000fe200078e00ff */
[----:B------:R-:W-:Y:S02]  /*4d70*/  SEL R7, R177, R22, !P3 ;  /* 0x00000016b1077207 */ /* 0x000fe40005800000 */
[----:B------:R-:W-:Y:S01]  /*4d80*/  SHF.R.U32.HI R26, RZ, R169, R26 ;  /* 0x000000a9ff1a7219 */ /* 0x000fe2000001161a */
[-C--:B------:R-:W-:Y:S04]  /*4d90*/  IMAD.HI.U32 R22, R3, R68.reuse, RZ ;  /* 0x0000004403167227 */ /* 0x080fe800078e00ff */
[----:B------:R-:W-:Y:S01]  /*4da0*/  IMAD.HI.U32 R24, R7, R68, RZ ;  /* 0x0000004407187227 */ /* 0x000fe200078e00ff */
[-C--:B------:R-:W-:Y:S02]  /*4db0*/  @P2 SHF.R.U32.HI R3, RZ, R69.reuse, R22 ;  /* 0x00000045ff032219 */ /* 0x080fe40000011616 */
[----:B------:R-:W-:Y:S02]  /*4dc0*/  SHF.R.U32.HI R22, RZ, R174, R23 ;  /* 0x000000aeff167219 */ /* 0x000fe40000011617 */
[----:B------:R-:W-:Y:S01]  /*4dd0*/  @P2 SHF.R.U32.HI R7, RZ, R69, R24 ;  /* 0x00000045ff072219 */ /* 0x000fe20000011618 */
[C---:B------:R-:W-:Y:S01]  /*4de0*/  IMAD R2, R72.reuse, R3, RZ ;  /* 0x0000000348027224 */ /* 0x040fe200078e02ff */
[----:B------:R-:W-:Y:S02]  /*4df0*/  SEL R5, R75, R22, !P0 ;  /* 0x000000164b057207 */ /* 0x000fe40004000000 */
[----:B------:R-:W-:Y:S01]  /*4e00*/  SEL R3, R77, R26, !P3 ;  /* 0x0000001a4d037207 */ /* 0x000fe20005800000 */
[----:B------:R-:W-:Y:S01]  /*4e10*/  IMAD R4, R72, R7, RZ ;  /* 0x0000000748047224 */ /* 0x000fe200078e02ff */
[C---:B------:R-:W-:Y:S01]  /*4e20*/  ISETP.GE.AND P0, PT, R5.reuse, R2, PT ;  /* 0x000000020500720c */ /* 0x040fe20003f06270 */
[----:B------:R-:W-:Y:S03]  /*4e30*/  IMAD.HI.U32 R6, R5, R68, RZ ;  /* 0x0000004405067227 */ /* 0x000fe600078e00ff */
[----:B------:R-:W-:Y:S01]  /*4e40*/  ISETP.GE.OR P0, PT, R3, R4, P0 ;  /* 0x000000040300720c */ /* 0x000fe20000706670 */
[----:B------:R-:W-:Y:S01]  /*4e50*/  IMAD.MOV R4, RZ, RZ, -R3 ;  /* 0x000000ffff047224 */ /* 0x000fe200078e0a03 */
[-C--:B------:R-:W-:Y:S03]  /*4e60*/  SHF.R.U32.HI R6, RZ, R69.reuse, R6 ;  /* 0x00000045ff067219 */ /* 0x080fe60000011606 */
[----:B------:R-:W-:Y:S01]  /*4e70*/  IMAD R77, R74, R4, R77 ;  /* 0x000000044a4d7224 */ /* 0x000fe200078e024d */
[----:B------:R-:W-:Y:S05]  /*4e80*/  SEL R15, R5, R6, !P2 ;  /* 0x00000006050f7207 */ /* 0x000fea0005000000 */
[----:B------:R-:W-:Y:S02]  /*4e90*/  IMAD.MOV R6, RZ, RZ, -R15 ;  /* 0x000000ffff067224 */ /* 0x000fe400078e0a0f */
[C---:B------:R-:W-:Y:S04]  /*4ea0*/  @!P0 IMAD.HI.U32 R2, R3.reuse, R68, RZ ;  /* 0x0000004403028227 */ /* 0x040fe800078e00ff */
[----:B------:R-:W-:Y:S01]  /*4eb0*/  IMAD R6, R72, R6, R5 ;  /* 0x0000000648067224 */ /* 0x000fe200078e0205 */
[----:B------:R-:W-:Y:S04]  /*4ec0*/  @!P0 SHF.R.U32.HI R2, RZ, R69, R2 ;  /* 0x00000045ff028219 */ /* 0x000fe80000011602 */
[----:B------:R-:W-:Y:S02]  /*4ed0*/  @!P0 SEL R0, R3, R2, !P2 ;  /* 0x0000000203008207 */ /* 0x000fe40005000000 */
[----:B------:R-:W-:Y:S02]  /*4ee0*/  IADD3 R2, PT, PT, -R5, RZ, RZ ;  /* 0x000000ff05027210 */ /* 0x000fe40007ffe1ff */
[----:B------:R-:W-:Y:S01]  /*4ef0*/  @!P0 IADD3 R8, PT, PT, R15, -R0, RZ ;  /* 0x800000000f088210 */ /* 0x000fe20007ffe0ff */
[----:B------:R-:W-:Y:S02]  /*4f00*/  @!P0 IMAD R0, R7, R6, R0 ;  /* 0x0000000607008224 */ /* 0x000fe400078e0200 */
[----:B------:R-:W-:Y:S02]  /*4f10*/  IMAD R75, R70, R2, R75 ;  /* 0x00000002464b7224 */ /* 0x000fe400078e024b */
[----:B------:R-:W-:Y:S02]  /*4f20*/  @!P0 IMAD R5, R8, R72, R3 ;  /* 0x0000004808058224 */ /* 0x000fe400078e0203 */
[----:B------:R-:W-:Y:S04]  /*4f30*/  @!P0 IMAD.MOV.U32 R3, RZ, RZ, R0 ;  /* 0x000000ffff038224 */ /* 0x000fe800078e0000 */
[----:B------:R-:W-:Y:S02]  /*4f40*/  IMAD R77, R3, R74, R77 ;  /* 0x0000004a034d7224 */ /* 0x000fe400078e024d */
[----:B------:R-:W-:Y:S07]  /*4f50*/  IMAD R75, R5, R70, R75 ;  /* 0x00000046054b7224 */ /* 0x000fee00078e024b */
.L_x_84:
[----:B-1----:R-:W-:Y:S01]  /*4f60*/  @!P1 ISETP.NE.AND P0, PT, R10, 0x1, PT ;  /* 0x000000010a00980c */ /* 0x002fe20003f05270 */
[----:B------:R-:W-:Y:S01]  /*4f70*/  @!P1 IMAD.HI.U32 R0, R77, R12, RZ ;  /* 0x0000000c4d009227 */ /* 0x000fe200078e00ff */
[----:B------:R-:W-:Y:S01]  /*4f80*/  @!P1 ISETP.NE.AND P2, PT, R9, 0x1, PT ;  /* 0x000000010900980c */ /* 0x000fe20003f45270 */
[----:B------:R-:W-:Y:S01]  /*4f90*/  ULOP3.LUT UP0, URZ, UR48, 0x1b0, URZ, 0xc0, !UPT ;  /* 0x000001b030ff7892 */ /* 0x000fe2000f80c0ff */
[----:B------:R-:W-:Y:S01]  /*4fa0*/  R2UR UR42, R21 ;  /* 0x00000000152a72ca */ /* 0x000fe200000e0000 */
[----:B------:R-:W-:Y:S01]  /*4fb0*/  @!P1 IMAD.HI.U32 R3, R75, R11, RZ ;  /* 0x0000000b4b039227 */ /* 0x000fe200078e00ff */
[----:B------:R-:W-:Y:S02]  /*4fc0*/  @!P1 SHF.R.U32.HI R0, RZ, R13, R0 ;  /* 0x0000000dff009219 */ /* 0x000fe40000011600 */
[----:B------:R-:W-:Y:S01]  /*4fd0*/  R2UR UR41, R20 ;  /* 0x00000000142972ca */ /* 0x000fe200000e0000 */
[----:B------:R-:W-:Y:S01]  /*4fe0*/  VIADD R191, R191, 0x1 ;  /* 0x00000001bfbf7836 */ /* 0x000fe20000000000 */
[----:B------:R-:W-:Y:S02]  /*4ff0*/  @!P1 SHF.R.U32.HI R2, RZ, R14, R3 ;  /* 0x0000000eff029219 */ /* 0x000fe40000011603 */
[----:B------:R-:W-:Y:S02]  /*5000*/  @!P1 SEL R3, R77, R0, !P2 ;  /* 0x000000004d039207 */ /* 0x000fe40005000000 */
[----:B------:R-:W-:Y:S02]  /*5010*/  @!P1 SEL R2, R75, R2, !P0 ;  /* 0x000000024b029207 */ /* 0x000fe40004000000 */
[----:B------:R-:W-:Y:S01]  /*5020*/  @P4 SHF.R.U32.HI R179, RZ, 0x10, R17 ;  /* 0x00000010ffb34819 */ /* 0x000fe20000011611 */
[----:B------:R-:W-:Y:S02]  /*5030*/  USHF.L.U32 UR42, UR42, 0x7, URZ ;  /* 0x000000072a2a7899 */ /* 0x000fe400080006ff */
[----:B------:R-:W-:Y:S02]  /*5040*/  @!P1 IMAD.IADD R0, R2, 0x1, -R3 ;  /* 0x0000000102009824 */ /* 0x000fe400078e0a03 */
[----:B------:R-:W-:Y:S01]  /*5050*/  @!P1 IMAD.IADD R2, R3, 0x1, -R2 ;  /* 0x0000000103029824 */ /* 0x000fe200078e0a02 */
[----:B------:R-:W-:Y:S01]  /*5060*/  USHF.L.U32 UR41, UR41, 0x8, URZ ;  /* 0x0000000829297899 */ /* 0x000fe200080006ff */
[----:B------:R-:W-:Y:S02]  /*5070*/  @!P1 IMAD R77, R0, R9, R77 ;  /* 0x00000009004d9224 */ /* 0x000fe400078e024d */
[----:B------:R-:W-:Y:S01]  /*5080*/  @!P1 IMAD R75, R2, R10, R75 ;  /* 0x0000000a024b9224 */ /* 0x000fe200078e024b */
[----:B------:R-:W-:Y:S08]  /*5090*/  BRA.U !UP0, `(.L_x_85) ;  /* 0x0000000108407547 */ /* 0x000ff0000b800000 */
[----:B------:R-:W1:Y:S01]  /*50a0*/  LDCU.64 UR8, c[0x4][0x88] ;  /* 0x01001100ff0877ac */ /* 0x000e620008000a00 */
[----:B------:R-:W-:Y:S01]  /*50b0*/  MOV R3, 0x0 ;  /* 0x0000000000037802 */ /* 0x000fe20000000f00 */
[----:B------:R-:W-:Y:S02]  /*50c0*/  HFMA2 R12, -RZ, RZ, 0, 5.9604644775390625e-08 ;  /* 0x00000001ff0c7431 */ /* 0x000fe400000001ff */
[----:B------:R-:W-:Y:S02]  /*50d0*/  IMAD.MOV.U32 R8, RZ, RZ, 0x70 ;  /* 0x00000070ff087424 */ /* 0x000fe400078e00ff */
[----:B------:R-:W-:Y:S01]  /*50e0*/  IMAD.MOV.U32 R13, RZ, RZ, RZ ;  /* 0x000000ffff0d7224 */ /* 0x000fe200078e00ff */
[----:B------:R-:W2:Y:S01]  /*50f0*/  LDCU.64 UR6, c[0x4][0x90] ;  /* 0x01001200ff0677ac */ /* 0x000ea20008000a00 */
[----:B------:R-:W3:Y:S01]  /*5100*/  LDC.64 R2, c[0x4][R3] ;  /* 0x0100000003027b82 */ /* 0x000ee20000000a00 */
[----:B------:R-:W4:Y:S01]  /*5110*/  LDCU.64 UR4, c[0x4][0x8] ;  /* 0x01000100ff0477ac */ /* 0x000f220008000a00 */
[----:B-1----:R-:W-:Y:S01]  /*5120*/  MOV R5, UR9 ;  /* 0x0000000900057c02 */ /* 0x002fe20008000f00 */
[----:B------:R-:W-:Y:S01]  /*5130*/  IMAD.U32 R4, RZ, RZ, UR8 ;  /* 0x00000008ff047e24 */ /* 0x000fe2000f8e00ff */
[----:B--2---:R-:W-:Y:S01]  /*5140*/  MOV R7, UR7 ;  /* 0x0000000700077c02 */ /* 0x004fe20008000f00 */
[----:B------:R-:W-:Y:S01]  /*5150*/  IMAD.U32 R6, RZ, RZ, UR6 ;  /* 0x00000006ff067e24 */ /* 0x000fe2000f8e00ff */
[----:B----4-:R-:W-:Y:S01]  /*5160*/  MOV R11, UR5 ;  /* 0x00000005000b7c02 */ /* 0x010fe20008000f00 */
[----:B------:R-:W-:Y:S02]  /*5170*/  IMAD.U32 R10, RZ, RZ, UR4 ;  /* 0x00000004ff0a7e24 */ /* 0x000fe4000f8e00ff */
[----:B------:R-:W-:Y:S07]  /*5180*/  LEPC R20, `(.L_x_85) ;  /* 0x000000001014794e */ /* 0x000fee0000000000 */
[----:B---3-5:R-:W-:Y:S05]  /*5190*/  CALL.ABS.NOINC R2 ;  /* 0x0000000002007343 */ /* 0x028fea0003c00000 */
.L_x_85:
[----:B------:R-:W-:Y:S01]  /*51a0*/  LOP3.LUT P0, RZ, R188, 0x1b0, RZ, 0xc0, !PT ;  /* 0x000001b0bcff7812 */ /* 0x000fe2000780c0ff */
[----:B------:R-:W-:Y:S11]  /*51b0*/  BSSY.RECONVERGENT B6, `(.L_x_86) ;  /* 0x0000013000067945 */ /* 0x000ff60003800200 */
[----:B------:R-:W-:Y:S01]  /*51c0*/  @!UPT UIADD3 URZ, UPT, UPT, URZ, URZ, URZ ;  /* 0x000000fffffff290 */ /* 0x000fe2000fffe0ff */
[----:B------:R-:W-:Y:S05]  /*51d0*/  @!P0 BRA `(.L_x_87) ;  /* 0x0000000000408947 */ /* 0x000fea0003800000 */
        /* <DEDUP_REMOVED lines=16> */
.L_x_87:
[----:B------:R-:W-:Y:S05]  /*52e0*/  BSYNC.RECONVERGENT B6 ;  /* 0x0000000000067941 */ /* 0x000fea0003800200 */
.L_x_86:
[----:B------:R-:W-:Y:S01]  /*52f0*/  ISETP.NE.U32.AND P4, PT, R166, RZ, PT ;  /* 0x000000ffa600720c */ /* 0x000fe20003f85070 */
[----:B------:R-:W-:Y:S01]  /*5300*/  UISETP.NE.AND UP2, UPT, UR50, URZ, UPT ;  /* 0x000000ff3200728c */ /* 0x000fe2000bf45270 */
[----:B------:R-:W-:Y:S01]  /*5310*/  ISETP.NE.U32.AND P2, PT, RZ, UR38, PT ;  /* 0x00000026ff007c0c */ /* 0x000fe2000bf45070 */
[----:B------:R-:W-:Y:S01]  /*5320*/  UISETP.NE.U32.AND UP1, UPT, UR44, URZ, UPT ;  /* 0x000000ff2c00728c */ /* 0x000fe2000bf25070 */
[----:B------:R-:W-:Y:S01]  /*5330*/  ISETP.NE.AND.EX P4, PT, R167, RZ, PT, P4 ;  /* 0x000000ffa700720c */ /* 0x000fe20003f85340 */
[----:B------:R-:W-:Y:S01]  /*5340*/  UPLOP3.LUT UP0, UPT, UPT, UPT, UPT, 0x40, 0x4 ;  /* 0x000000000004789c */ /* 0x000fe20003f0e870 */
[----:B------:R-:W-:Y:S01]  /*5350*/  ISETP.NE.AND.EX P2, PT, RZ, UR39, PT, P2 ;  /* 0x00000027ff007c0c */ /* 0x000fe2000bf45320 */
[----:B------:R-:W-:Y:S01]  /*5360*/  UISETP.NE.AND.EX UP1, UPT, UR45, URZ, UPT, UP1 ;  /* 0x000000ff2d00728c */ /* 0x000fe2000bf25310 */
[----:B------:R-:W-:Y:S04]  /*5370*/  PLOP3.LUT P1, PT, PT, PT, UP2, 0x80, 0x8 ;  /* 0x000000000008781c */ /* 0x000fe80003f2f028 */
[----:B------:R-:W-:Y:S06]  /*5380*/  @UP2 UPLOP3.LUT UP0, UPT, UPT, UPT, UP1, 0x80, 0x8 ;  /* 0x000000000008289c */ /* 0x000fec0003f0f010 */
[----:B------:R-:W-:Y:S01]  /*5390*/  PLOP3.LUT P0, PT, PT, PT, UP0, 0x80, 0x8 ;  /* 0x000000000008781c */ /* 0x000fe20003f0f008 */
[----:B------:R-:W-:Y:S01]  /*53a0*/  @!UPT UIADD3 URZ, UPT, UPT, URZ, URZ, URZ ;  /* 0x000000fffffff290 */ /* 0x000fe2000fffe0ff */
[----:B------:R-:W-:Y:S11]  /*53b0*/  BRA.U !UP1, `(.L_x_88) ;  /* 0x0000000109387547 */ /* 0x000ff6000b800000 */
[----:B------:R-:W-:Y:S01]  /*53c0*/  UISETP.NE.U32.AND UP0, UPT, UR38, URZ, UPT ;  /* 0x000000ff2600728c */ /* 0x000fe2000bf05070 */
[----:B------:R-:W-:Y:S02]  /*53d0*/  HFMA2 R0, -RZ, RZ, 0, 5.9604644775390625e-08 ;  /* 0x00000001ff007431 */ /* 0x000fe400000001ff */
[----:B------:R-:W-:Y:S01]  /*53e0*/  IMAD.MOV.U32 R171, RZ, RZ, 0x1 ;  /* 0x00000001ffab7424 */ /* 0x000fe200078e00ff */
[----:B------:R-:W-:Y:S06]  /*53f0*/  UISETP.NE.AND.EX UP0, UPT, UR39, URZ, UPT, UP0 ;  /* 0x000000ff2700728c */ /* 0x000fec000bf05300 */
[----:B------:R-:W-:Y:S05]  /*5400*/  PLOP3.LUT P3, PT, PT, PT, UP0, 0x80, 0x8 ;  /* 0x000000000008781c */ /* 0x000fea0003f6f008 */
[----:B------:R-:W1:Y:S01]  /*5410*/  @UP0 LDCU.64 UR6, c[0x0][0x888] ;  /* 0x00011100ff0607ac */ /* 0x000e620008000a00 */
[----:B------:R-:W-:Y:S07]  /*5420*/  @UP0 UIMAD UR4, UR36, UR44, URZ ;  /* 0x0000002c240402a4 */ /* 0x000fee000f8e02ff */
[----:B------:R-:W-:Y:S01]  /*5430*/  @!P3 PRMT R171, R0, 0x7610, R171 ;  /* 0x0000761000abb816 */ /* 0x000fe200000000ab */
[----:B-1----:R-:W-:Y:S03]  /*5440*/  @UP0 UIMAD.WIDE UR6, UR4, 0x4, UR6 ;  /* 0x00000004040608a5 */ /* 0x002fe6000f8e0206 */
[----:B------:R-:W1:Y:S03]  /*5450*/  @!UP0 LDCU UR4, c[0x0][0x880] ;  /* 0x00011000ff0487ac */ /* 0x000e660008000800 */
[----:B------:R-:W-:Y:S01]  /*5460*/  IMAD.U32 R2, RZ, RZ, UR6 ;  /* 0x00000006ff027e24 */ /* 0x000fe2000f8e00ff */
[----:B------:R-:W-:Y:S05]  /*5470*/  MOV R3, UR7 ;  /* 0x0000000700037c02 */ /* 0x000fea0008000f00 */
[----:B-----5:R2:W5:Y:S02]  /*5480*/  @P3 LDG.E R81, desc[UR46][R2.64] ;  /* 0x0000002e02513981 */ /* 0x020564000c1e1900 */
[----:B-12---:R-:W-:Y:S02]  /*5490*/  @!P3 IMAD.U32 R81, RZ, RZ, UR4 ;  /* 0x00000004ff51be24 */ /* 0x006fe4000f8e00ff */
.L_x_88:
[----:B------:R-:W-:Y:S05]  /*54a0*/  @!P4 BRA `(.L_x_89) ;  /* 0x000000000020c947 */ /* 0x000fea0003800000 */
[----:B------:R-:W-:Y:S04]  /*54b0*/  ISETP.NE.U32.AND P3, PT, R164, RZ, PT ;  /* 0x000000ffa400720c */ /* 0x000fe80003f65070 */
[----:B------:R-:W-:Y:S11]  /*54c0*/  ISETP.NE.AND.EX P3, PT, R165, RZ, PT, P3 ;  /* 0x000000ffa500720c */ /* 0x000ff60003f65330 */
[----:B------:R-:W-:Y:S02]  /*54d0*/  @!UPT UIADD3 URZ, UPT, UPT, URZ, URZ, URZ ;  /* 0x000000fffffff290 */ /* 0x000fe4000fffe0ff */
[----:B------:R-:W1:Y:S01]  /*54e0*/  @P3 LDC.64 R2, c[0x0][0x8a8] ;  /* 0x00022a00ff023b82 */ /* 0x000e620000000a00 */
[----:B------:R-:W-:Y:S04]  /*54f0*/  @P3 IMAD R0, R166, UR36, RZ ;  /* 0x00000024a6003c24 */ /* 0x000fe8000f8e02ff */
[----:B-1----:R-:W-:Y:S05]  /*5500*/  @P3 IMAD.WIDE R2, R0, 0x4, R2 ;  /* 0x0000000400023825 */ /* 0x002fea00078e0202 */
[----:B-----5:R1:W5:Y:S02]  /*5510*/  @P3 LDG.E R78, desc[UR46][R2.64] ;  /* 0x0000002e024e3981 */ /* 0x020364000c1e1900 */
[----:B-1----:R-:W2:Y:S02]  /*5520*/  @!P3 LDC R78, c[0x0][0x8a0] ;  /* 0x00022800ff4ebb82 */ /* 0x002ea40000000800 */
.L_x_89:
[----:B-----5:R-:W-:Y:S01]  /*5530*/  FSETP.NEU.AND P4, PT, R81, RZ, PT ;  /* 0x000000ff5100720b */ /* 0x020fe20003f8d000 */
[----:B------:R-:W-:Y:S01]  /*5540*/  BSSY B1, `(.L_x_90) ;  /* 0x0000047000017945 */ /* 0x000fe20003800000 */
[----:B------:R-:W-:Y:S01]  /*5550*/  SEL R5, RZ, 0xffffffff, P2 ;  /* 0xffffffffff057807 */ /* 0x000fe20001000000 */
[----:B------:R-:W-:Y:S01]  /*5560*/  IMAD.MOV.U32 R196, RZ, RZ, 0x1 ;  /* 0x00000001ffc47424 */ /* 0x000fe200078e00ff */
[----:B------:R-:W-:Y:S01]  /*5570*/  LOP3.LUT P3, RZ, R171, 0xff, RZ, 0xc0, !PT ;  /* 0x000000ffabff7812 */ /* 0x000fe2000786c0ff */
[C---:B------:R-:W-:Y:S01]  /*5580*/  IMAD R80, R76.reuse, 0x100, R79 ;  /* 0x000001004c507824 */ /* 0x040fe200078e024f */
[----:B------:R-:W-:Y:S02]  /*5590*/  @P1 SEL R0, RZ, 0xffffffff, P4 ;  /* 0xffffffffff001807 */ /* 0x000fe40002000000 */
[----:B------:R-:W-:Y:S02]  /*55a0*/  CS2R R162, SRZ ;  /* 0x0000000000a27805 */ /* 0x000fe4000001ff00 */
[----:B------:R-:W-:Y:S02]  /*55b0*/  LEA R3, R181, UR49, 0x3 ;  /* 0x00000031b5037c11 */ /* 0x000fe4000f8e18ff */
[----:B------:R-:W-:Y:S02]  /*55c0*/  CS2R R160, SRZ ;  /* 0x0000000000a07805 */ /* 0x000fe4000001ff00 */
[----:B------:R-:W-:Y:S02]  /*55d0*/  @P0 SEL R0, R5, R0, !P3 ;  /* 0x0000000005000207 */ /* 0x000fe40005800000 */
[----:B------:R-:W-:Y:S02]  /*55e0*/  CS2R R158, SRZ ;  /* 0x00000000009e7805 */ /* 0x000fe4000001ff00 */
[----:B------:R-:W-:Y:S02]  /*55f0*/  LEA R193, R76, UR49, 0x3 ;  /* 0x000000314cc17c11 */ /* 0x000fe4000f8e18ff */
[----:B------:R-:W-:Y:S02]  /*5600*/  CS2R R156, SRZ ;  /* 0x00000000009c7805 */ /* 0x000fe4000001ff00 */
[----:B------:R-:W-:Y:S02]  /*5610*/  @P1 LOP3.LUT R0, R0, 0x1, RZ, 0xc0, !PT ;  /* 0x0000000100001812 */ /* 0x000fe400078ec0ff */
[----:B------:R-:W-:Y:S02]  /*5620*/  CS2R R154, SRZ ;  /* 0x00000000009a7805 */ /* 0x000fe4000001ff00 */
[----:B------:R-:W-:Y:S02]  /*5630*/  SHF.L.U32 R2, R183, 0x1f, RZ ;  /* 0x0000001fb7027819 */ /* 0x000fe400000006ff */
[----:B------:R-:W-:Y:S02]  /*5640*/  CS2R R152, SRZ ;  /* 0x0000000000987805 */ /* 0x000fe4000001ff00 */
[----:B------:R-:W-:Y:S02]  /*5650*/  ISETP.NE.U32.OR P6, PT, R0, 0x1, !P1 ;  /* 0x000000010000780c */ /* 0x000fe40004fc5470 */
[----:B------:R-:W-:Y:S02]  /*5660*/  CS2R R150, SRZ ;  /* 0x0000000000967805 */ /* 0x000fe4000001ff00 */
[----:B------:R-:W-:Y:S02]  /*5670*/  PLOP3.LUT P2, PT, PT, PT, UP1, 0x80, 0x8 ;  /* 0x000000000008781c */ /* 0x000fe40003f4f018 */
[----:B------:R-:W-:Y:S02]  /*5680*/  CS2R R148, SRZ ;  /* 0x0000000000947805 */ /* 0x000fe4000001ff00 */
[----:B------:R-:W-:Y:S02]  /*5690*/  SEL R0, RZ, 0xffffffff, P4 ;  /* 0xffffffffff007807 */ /* 0x000fe40002000000 */
[----:B------:R-:W-:Y:S03]  /*56a0*/  P2R R198, PR, RZ, 0x40 ;  /* 0x00000040ffc67803 */ /* 0x000fe60000000000 */
[----:B------:R-:W-:Y:S04]  /*56b0*/  @P6 SHF.L.U32 R4, R180, 0x1f, RZ ;  /* 0x0000001fb4046819 */ /* 0x000fe800000006ff */
[----:B------:R-:W-:Y:S01]  /*56c0*/  @P2 SEL R0, R5, R0, !P3 ;  /* 0x0000000005002207 */ /* 0x000fe20005800000 */
[----:B------:R-:W1:Y:S03]  /*56d0*/  @P6 SYNCS.PHASECHK.TRANS64.TRYWAIT P1, [R3+URZ+0x60], R4 ;  /* 0x00006004030065a7 */ /* 0x000e6600080211ff */
[----:B------:R-:W-:Y:S04]  /*56e0*/  LOP3.LUT R0, R0, 0x1, RZ, 0xc0, !PT ;  /* 0x0000000100007812 */ /* 0x000fe800078ec0ff */
[----:B------:R-:W-:Y:S04]  /*56f0*/  ISETP.NE.U32.AND P5, PT, R0, 0x1, PT ;  /* 0x000000010000780c */ /* 0x000fe80003fa5070 */
[----:B------:R-:W-:Y:S01]  /*5700*/  P2R R197, PR, RZ, 0x20 ;  /* 0x00000020ffc57803 */ /* 0x000fe20000000000 */
[----:B------:R3:W4:Y:S01]  /*5710*/  SYNCS.PHASECHK.TRANS64.TRYWAIT P0, [R193+URZ+0xd0], R2 ;  /* 0x0000d002c10075a7 */ /* 0x00072200080011ff */
[----:B-1----:R-:W-:Y:S01]  /*5720*/  @P6 SEL R196, RZ, 0x1, !P1 ;  /* 0x00000001ffc46807 */ /* 0x002fe20004800000 */
[----:B---3--:R-:W-:Y:S06]  /*5730*/  @!P6 BRA `(.L_x_91) ;  /* 0x00000000009ce947 */ /* 0x008fec0003800000 */
[----:B------:R-:W-:Y:S01]  /*5740*/  @P5 IMAD R6, R181, 0x2000, R186 ;  /* 0x00002000b5065824 */ /* 0x000fe200078e02ba */
[----:B------:R-:W-:Y:S01]  /*5750*/  ISETP.NE.AND P1, PT, R196, RZ, PT ;  /* 0x000000ffc400720c */ /* 0x000fe20003f25270 */
[----:B------:R-:W-:Y:S01]  /*5760*/  BSSY B0, `(.L_x_92) ;  /* 0x0000010000007945 */ /* 0x000fe20003800000 */
[----:B------:R-:W-:Y:S01]  /*5770*/  CS2R R150, SRZ ;  /* 0x0000000000967805 */ /* 0x000fe2000001ff00 */
[--C-:B------:R-:W-:Y:S01]  /*5780*/  @P5 IMAD R7, R187, -0x10, R6.reuse ;  /* 0xfffffff0bb075824 */ /* 0x100fe200078e0206 */
[----:B------:R-:W-:Y:S01]  /*5790*/  CS2R R148, SRZ ;  /* 0x0000000000947805 */ /* 0x000fe2000001ff00 */
[----:B------:R-:W-:Y:S01]  /*57a0*/  @P5 IMAD R5, R185, -0x10, R6 ;  /* 0xfffffff0b9055824 */ /* 0x000fe200078e0206 */
[----:B------:R-:W-:Y:S01]  /*57b0*/  CS2R R158, SRZ ;  /* 0x00000000009e7805 */ /* 0x000fe2000001ff00 */
[----:B------:R-:W-:Y:S01]  /*57c0*/  @P5 IMAD R4, R184, 0x10, R7 ;  /* 0x00000010b8045824 */ /* 0x000fe200078e0207 */
[----:B------:R-:W-:Y:S02]  /*57d0*/  CS2R R156, SRZ ;  /* 0x00000000009c7805 */ /* 0x000fe4000001ff00 */
[----:B------:R-:W-:Y:S02]  /*57e0*/  CS2R R154, SRZ ;  /* 0x00000000009a7805 */ /* 0x000fe4000001ff00 */
[----:B------:R-:W-:Y:S02]  /*57f0*/  CS2R R152, SRZ ;  /* 0x0000000000987805 */ /* 0x000fe4000001ff00 */
[----:B------:R-:W-:Y:S02]  /*5800*/  CS2R R162, SRZ ;  /* 0x0000000000a27805 */ /* 0x000fe4000001ff00 */
[----:B------:R-:W-:Y:S01]  /*5810*/  CS2R R160, SRZ ;  /* 0x0000000000a07805 */ /* 0x000fe2000001ff00 */
[----:B------:R-:W-:Y:S06]  /*5820*/  @P1 BRA `(.L_x_93) ;  /* 0x00000000000c1947 */ /* 0x000fec0003800000 */
[----:B------:R-:W-:Y:S04]  /*5830*/  SHF.L.U32 R0, R180, 0x1f, RZ ;  /* 0x0000001fb4007819 */ /* 0x000fe800000006ff */
[----:B------:R-:W1:Y:S02]  /*5840*/  SYNCS.PHASECHK.TRANS64.TRYWAIT P1, [R3+URZ+0x60], R0 ;  /* 0x00006000030075a7 */ /* 0x000e6400080211ff */
[----:B-1----:R-:W-:Y:S05]  /*5850*/  @!P1 BRA `(.L_x_94) ;  /* 0x0000006000649947 */ /* 0x002fea0003800000 */
.L_x_93:
[----:B------:R-:W-:Y:S05]  /*5860*/  BSYNC B0 ;  /* 0x0000000000007941 */ /* 0x000fea0003800000 */
.L_x_92:
[----:B------:R-:W-:Y:S01]  /*5870*/  ISETP.NE.AND P1, PT, R197, RZ, PT ;  /* 0x000000ffc500720c */ /* 0x000fe20003f25270 */
[----:B-1----:R-:W-:Y:S02]  /*5880*/  VIADD R3, R3, 0x80 ;  /* 0x0000008003037836 */ /* 0x002fe40000000000 */
[----:B------:R-:W-:Y:S02]  /*5890*/  IMAD.U32 R0, RZ, RZ, UR37 ;  /* 0x00000025ff007e24 */ /* 0x000fe4000f8e00ff */
[----:B------:R-:W-:Y:S03]  /*58a0*/  VIADD R181, R181, 0x1 ;  /* 0x00000001b5b57836 */ /* 0x000fe60000000000 */
[----:B------:R-:W-:Y:S05]  /*58b0*/  PRMT R0, R0, 0x654, R3 ;  /* 0x0000065400007816 */ /* 0x000fea0000000003 */
[----:B------:R1:W3:Y:S04]  /*58c0*/  @P1 LDS.128 R148, [R6] ;  /* 0x0000000006941984 */ /* 0x0002e80000000c00 */
[----:B------:R1:W1:Y:S04]  /*58d0*/  @P1 LDS.128 R156, [R5+0x20] ;  /* 0x00002000059c1984 */ /* 0x0002680000000c00 */
[----:B------:R1:W1:Y:S04]  /*58e0*/  @P1 LDS.128 R152, [R7+0x10] ;  /* 0x0000100007981984 */ /* 0x0002680000000c00 */
[----:B------:R1:W1:Y:S01]  /*58f0*/  @P1 LDS.128 R160, [R4+0x10] ;  /* 0x0000100004a01984 */ /* 0x0002620000000c00 */
[C---:B------:R-:W-:Y:S01]  /*5900*/  ISETP.NE.AND P1, PT, R181.reuse, 0x4, PT ;  /* 0x00000004b500780c */ /* 0x040fe20003f25270 */
[----:B------:R-:W-:Y:S01]  /*5910*/  @!PT LDS RZ, [RZ] ;  /* 0x00000000fffff984 */ /* 0x000fe20000000800 */
[----:B------:R-:W-:Y:S01]  /*5920*/  @!PT LDS RZ, [RZ] ;  /* 0x00000000fffff984 */ /* 0x000fe20000000800 */
[----:B------:R-:W-:Y:S01]  /*5930*/  @!PT LDS RZ, [RZ] ;  /* 0x00000000fffff984 */ /* 0x000fe20000000800 */
[----:B------:R-:W-:Y:S01]  /*5940*/  @!PT LDS RZ, [RZ] ;  /* 0x00000000fffff984 */ /* 0x000fe20000000800 */
[----:B------:R5:W-:Y:S06]  /*5950*/  MEMBAR.ALL.CTA ;  /* 0x0000000000007992 */ /* 0x000bec0000008000 */
[----:B-----5:R-:W5:Y:S01]  /*5960*/  FENCE.VIEW.ASYNC.S ;  /* 0x00000000000073c6 */ /* 0x020f620000000000 */
[----:B------:R-:W-:Y:S02]  /*5970*/  SEL R3, RZ, 0x1, P1 ;  /* 0x00000001ff037807 */ /* 0x000fe40000800000 */
[----:B------:R-:W-:Y:S02]  /*5980*/  SEL R181, R181, RZ, P1 ;  /* 0x000000ffb5b57207 */ /* 0x000fe40000800000 */
[----:B------:R-:W-:Y:S01]  /*5990*/  LOP3.LUT R180, R180, R3, RZ, 0x3c, !PT ;  /* 0x00000003b4b47212 */ /* 0x000fe200078e3cff */
[----:B-----5:R1:W-:Y:S06]  /*59a0*/  SYNCS.ARRIVE.TRANS64.RED.A1T0 RZ, [R0+URZ], RZ ;  /* 0x000000ff00ff79a7 */ /* 0x0203ec00081004ff */
.L_x_91:
[----:B------:R-:W-:Y:S05]  /*59b0*/  BSYNC B1 ;  /* 0x0000000000017941 */ /* 0x000fea0003800000 */
.L_x_90:
[----:B-1----:R-:W-:Y:S04]  /*59c0*/  SHF.R.U32.HI R0, RZ, 0x15, R80 ;  /* 0x00000015ff007819 */ /* 0x002fe80000011650 */
[----:B------:R-:W-:Y:S01]  /*59d0*/  LOP3.LUT P1, RZ, R0, 0x3, R173, 0x48, !PT ;  /* 0x0000000300ff7812 */ /* 0x000fe200078248ad */
[----:B------:R-:W-:Y:S01]  /*59e0*/  @!UPT UIADD3 URZ, UPT, UPT, URZ, URZ, URZ ;  /* 0x000000fffffff290 */ /* 0x000fe2000fffe0ff */
[----:B----4-:R-:W-:Y:S11]  /*59f0*/  @P0 BRA `(.L_x_95) ;  /* 0x0000000000080947 */ /* 0x010ff60003800000 */
[----:B------:R-:W1:Y:S02]  /*5a00*/  SYNCS.PHASECHK.TRANS64.TRYWAIT P0, [R193+URZ+0xd0], R2 ;  /* 0x0000d002c10075a7 */ /* 0x000e6400080011ff */
[----:B-1----:R-:W-:Y:S05]  /*5a10*/  @!P0 BRA `(.L_x_96) ;  /* 0x0000006000088947 */ /* 0x002fea0003800000 */
.L_x_95:
[----:B------:R-:W-:Y:S04]  /*5a20*/  BSSY.RECONVERGENT B6, `(.L_x_97) ;  /* 0x0000012000067945 */ /* 0x000fe80003800200 */
[----:B------:R-:W-:Y:S05]  /*5a30*/  @!P1 BRA `(.L_x_98) ;  /* 0x0000000000409947 */ /* 0x000fea0003800000 */
[----:B------:R-:W4:Y:S01]  /*5a40*/  LDCU.64 UR8, c[0x4][0x78] ;  /* 0x01000f00ff0877ac */ /* 0x000f220008000a00 */
[----:B------:R-:W-:Y:S01]  /*5a50*/  MOV R3, 0x0 ;  /* 0x0000000000037802 */ /* 0x000fe20000000f00 */
[----:B------:R-:W-:Y:S02]  /*5a60*/  HFMA2 R12, -RZ, RZ, 0, 5.9604644775390625e-08 ;  /* 0x00000001ff0c7431 */ /* 0x000fe400000001ff */
[----:B------:R-:W-:Y:S02]  /*5a70*/  IMAD.MOV.U32 R8, RZ, RZ, 0x192 ;  /* 0x00000192ff087424 */ /* 0x000fe400078e00ff */
[----:B------:R-:W-:Y:S01]  /*5a80*/  IMAD.MOV.U32 R13, RZ, RZ, RZ ;  /* 0x000000ffff0d7224 */ /* 0x000fe200078e00ff */
[----:B------:R-:W5:Y:S01]  /*5a90*/  LDCU.64 UR6, c[0x4][0x80] ;  /* 0x01001000ff0677ac */ /* 0x000f620008000a00 */
[----:B-1----:R-:W1:Y:S01]  /*5aa0*/  LDC.64 R2, c[0x4][R3] ;  /* 0x0100000003027b82 */ /* 0x002e620000000a00 */
[----:B------:R-:W2:Y:S01]  /*5ab0*/  LDCU.64 UR4, c[0x4][0x18] ;  /* 0x01000300ff0477ac */ /* 0x000ea20008000a00 */
[----:B----4-:R-:W-:Y:S01]  /*5ac0*/  MOV R5, UR9 ;  /* 0x0000000900057c02 */ /* 0x010fe20008000f00 */
[----:B------:R-:W-:Y:S01]  /*5ad0*/  IMAD.U32 R4, RZ, RZ, UR8 ;  /* 0x00000008ff047e24 */ /* 0x000fe2000f8e00ff */
[----:B-----5:R-:W-:Y:S01]  /*5ae0*/  MOV R7, UR7 ;  /* 0x0000000700077c02 */ /* 0x020fe20008000f00 */
[----:B------:R-:W-:Y:S01]  /*5af0*/  IMAD.U32 R6, RZ, RZ, UR6 ;  /* 0x00000006ff067e24 */ /* 0x000fe2000f8e00ff */
[----:B--2---:R-:W-:Y:S01]  /*5b00*/  MOV R11, UR5 ;  /* 0x00000005000b7c02 */ /* 0x004fe20008000f00 */
[----:B------:R-:W-:Y:S02]  /*5b10*/  IMAD.U32 R10, RZ, RZ, UR4 ;  /* 0x00000004ff0a7e24 */ /* 0x000fe4000f8e00ff */
[----:B------:R-:W-:Y:S07]  /*5b20*/  LEPC R20, `(.L_x_98) ;  /* 0x000000001014794e */ /* 0x000fee0000000000 */
[----:B-1-3--:R-:W-:Y:S05]  /*5b30*/  CALL.ABS.NOINC R2 ;  /* 0x0000000002007343 */ /* 0x00afea0003c00000 */
.L_x_98:
[----:B------:R-:W-:Y:S05]  /*5b40*/  BSYNC.RECONVERGENT B6 ;  /* 0x0000000000067941 */ /* 0x000fea0003800200 */
.L_x_97:
[-C--:B---3--:R-:W-:Y:S01]  /*5b50*/  F2FP.F16.E4M3.UNPACK_B R83, R148.reuse ;  /* 0x00000094ff53723e */ /* 0x088fe200020006ff */
[----:B------:R-:W-:Y:S05]  /*5b60*/  WARPSYNC.ALL ;  /* 0x0000000000007948 */ /* 0x000fea0003800000 */
[----:B------:R-:W-:Y:S01]  /*5b70*/  R2UR UR4, R80 ;  /* 0x00000000500472ca */ /* 0x000fe200000e0000 */
[--C-:B------:R-:W-:Y:S01]  /*5b80*/  HADD2.F32 R82, -RZ, R83.reuse.H0_H0 ;  /* 0x20000053ff527230 */ /* 0x100fe20000004100 */
[----:B------:R-:W-:Y:S01]  /*5b90*/  F2FP.F16.E4M3.UNPACK_B R85, R148.H1 ;  /* 0x00000094ff55723e */ /* 0x000fe200030006ff */
[----:B------:R-:W-:Y:S01]  /*5ba0*/  HADD2.F32 R83, -RZ, R83.H1_H1 ;  /* 0x30000053ff537230 */ /* 0x000fe20000004100 */
[-C--:B------:R-:W-:Y:S01]  /*5bb0*/  F2FP.F16.E4M3.UNPACK_B R87, R149.reuse ;  /* 0x00000095ff57723e */ /* 0x080fe200020006ff */
[----:B------:R-:W-:Y:S01]  /*5bc0*/  BSSY.RECONVERGENT B0, `(.L_x_99) ;  /* 0x000011d000007945 */ /* 0x000fe20003800200 */
[----:B------:R-:W-:Y:S01]  /*5bd0*/  F2FP.F16.E4M3.UNPACK_B R89, R149.H1 ;  /* 0x00000095ff59723e */ /* 0x000fe200030006ff */
[----:B------:R-:W-:Y:S01]  /*5be0*/  HADD2.F32 R84, -RZ, R85.H0_H0 ;  /* 0x20000055ff547230 */ /* 0x000fe20000004100 */
[-C--:B------:R-:W-:Y:S01]  /*5bf0*/  F2FP.F16.E4M3.UNPACK_B R91, R150.reuse ;  /* 0x00000096ff5b723e */ /* 0x080fe200020006ff */
[----:B------:R-:W-:Y:S01]  /*5c00*/  HADD2.F32 R88, -RZ, R87.H1_H1 ;  /* 0x30000057ff587230 */ /* 0x000fe20000004100 */
[----:B------:R-:W-:Y:S01]  /*5c10*/  F2FP.F16.E4M3.UNPACK_B R93, R150.H1 ;  /* 0x00000096ff5d723e */ /* 0x000fe200030006ff */
[----:B------:R-:W-:Y:S01]  /*5c20*/  HADD2.F32 R86, -RZ, R85.H1_H1 ;  /* 0x30000055ff567230 */ /* 0x000fe20000004100 */
[-C--:B------:R-:W-:Y:S01]  /*5c30*/  F2FP.F16.E4M3.UNPACK_B R95, R151.reuse ;  /* 0x00000097ff5f723e */ /* 0x080fe200020006ff */
[----:B------:R-:W2:Y:S01]  /*5c40*/  LDTM.x64 R4, tmem[UR4] ;  /* 0x00000004000479ee */ /* 0x000ea20008340000 */
[----:B------:R-:W-:Y:S01]  /*5c50*/  F2FP.F16.E4M3.UNPACK_B R97, R151.H1 ;  /* 0x00000097ff61723e */ /* 0x000fe200030006ff */
[----:B------:R-:W-:Y:S01]  /*5c60*/  HADD2.F32 R85, -RZ, R87.H0_H0 ;  /* 0x20000057ff557230 */ /* 0x000fe20000004100 */
[-C--:B------:R-:W-:Y:S01]  /*5c70*/  F2FP.F16.E4M3.UNPACK_B R99, R152.reuse ;  /* 0x00000098ff63723e */ /* 0x080fe200020006ff */
[----:B------:R-:W-:Y:S01]  /*5c80*/  HADD2.F32 R87, -RZ, R89.H0_H0 ;  /* 0x20000059ff577230 */ /* 0x000fe20000004100 */
[----:B------:R-:W-:Y:S01]  /*5c90*/  F2FP.F16.E4M3.UNPACK_B R101, R152.H1 ;  /* 0x00000098ff65723e */ /* 0x000fe200030006ff */
[----:B------:R-:W-:Y:S01]  /*5ca0*/  HADD2.F32 R92, -RZ, R91.H1_H1 ;  /* 0x3000005bff5c7230 */ /* 0x000fe20000004100 */
[----:B------:R-:W-:Y:S01]  /*5cb0*/  SHF.L.U32 R199, R176, 0x4, RZ ;  /* 0x00000004b0c77819 */ /* 0x000fe200000006ff */
[----:B------:R-:W-:Y:S01]  /*5cc0*/  HADD2.F32 R96, -RZ, R95.H1_H1 ;  /* 0x3000005fff607230 */ /* 0x000fe20000004100 */
[----:B------:R-:W-:Y:S01]  /*5cd0*/  SHF.L.U32 R207, R175, 0x4, RZ ;  /* 0x00000004afcf7819 */ /* 0x000fe200000006ff */
[----:B------:R-:W-:Y:S01]  /*5ce0*/  HADD2.F32 R100, -RZ, R99.H1_H1 ;  /* 0x30000063ff647230 */ /* 0x000fe20000004100 */
[----:B------:R-:W-:Y:S01]  /*5cf0*/  IADD3 R192, PT, PT, R186, R199, RZ ;  /* 0x000000c7bac07210 */ /* 0x000fe20007ffe0ff */
[----:B------:R-:W-:Y:S01]  /*5d00*/  HADD2.F32 R90, -RZ, R89.H1_H1 ;  /* 0x30000059ff5a7230 */ /* 0x000fe20000004100 */
[----:B------:R-:W-:Y:S01]  /*5d10*/  SHF.L.U32 R205, R184, 0x4, RZ ;  /* 0x00000004b8cd7819 */ /* 0x000fe200000006ff */
[----:B------:R-:W-:Y:S01]  /*5d20*/  HADD2.F32 R89, -RZ, R91.H0_H0 ;  /* 0x2000005bff597230 */ /* 0x000fe20000004100 */
[-C--:B------:R-:W-:Y:S01]  /*5d30*/  F2FP.F16.E4M3.UNPACK_B R103, R153.reuse ;  /* 0x00000099ff67723e */ /* 0x080fe200020006ff */
[--C-:B------:R-:W-:Y:S01]  /*5d40*/  HADD2.F32 R91, -RZ, R93.reuse.H0_H0 ;  /* 0x2000005dff5b7230 */ /* 0x100fe20000004100 */
[----:B------:R-:W-:Y:S01]  /*5d50*/  IADD3 R194, PT, PT, R205, R192, RZ ;  /* 0x000000c0cdc27210 */ /* 0x000fe20007ffe0ff */
[----:B------:R-:W-:Y:S01]  /*5d60*/  HADD2.F32 R94, -RZ, R93.H1_H1 ;  /* 0x3000005dff5e7230 */ /* 0x000fe20000004100 */
[----:B------:R-:W-:Y:S01]  /*5d70*/  F2FP.F16.E4M3.UNPACK_B R105, R153.H1 ;  /* 0x00000099ff69723e */ /* 0x000fe200030006ff */
[----:B------:R-:W-:Y:S01]  /*5d80*/  HADD2.F32 R93, -RZ, R95.H0_H0 ;  /* 0x2000005fff5d7230 */ /* 0x000fe20000004100 */
[-C--:B------:R-:W-:Y:S01]  /*5d90*/  F2FP.F16.E4M3.UNPACK_B R107, R154.reuse ;  /* 0x0000009aff6b723e */ /* 0x080fe200020006ff */
[----:B------:R-:W-:Y:S01]  /*5da0*/  HADD2.F32 R104, -RZ, R103.H1_H1 ;  /* 0x30000067ff687230 */ /* 0x000fe20000004100 */
[----:B------:R-:W-:Y:S01]  /*5db0*/  F2FP.F16.E4M3.UNPACK_B R109, R154.H1 ;  /* 0x0000009aff6d723e */ /* 0x000fe200030006ff */
[C---:B--2---:R-:W-:Y:S01]  /*5dc0*/  FMUL R0, R78.reuse, R4 ;  /* 0x000000044e007220 */ /* 0x044fe20000400000 */
[C---:B-1----:R-:W-:Y:S01]  /*5dd0*/  FMUL R2, R78.reuse, R5 ;  /* 0x000000054e027220 */ /* 0x042fe20000400000 */
[C---:B------:R-:W-:Y:S01]  /*5de0*/  FMUL R4, R78.reuse, R8 ;  /* 0x000000084e047220 */ /* 0x040fe20000400000 */
[C---:B------:R-:W-:Y:S01]  /*5df0*/  FMUL R5, R78.reuse, R9 ;  /* 0x000000094e057220 */ /* 0x040fe20000400000 */
[C---:B------:R-:W-:Y:S01]  /*5e00*/  FFMA R0, R81.reuse, R82, R0 ;  /* 0x0000005251007223 */ /* 0x040fe20000000000 */
[C---:B------:R-:W-:Y:S01]  /*5e10*/  FFMA R2, R81.reuse, R83, R2 ;  /* 0x0000005351027223 */ /* 0x040fe20000000002 */
[C---:B------:R-:W-:Y:S01]  /*5e20*/  FMUL R8, R78.reuse, R12 ;  /* 0x0000000c4e087220 */ /* 0x040fe20000400000 */
[C---:B------:R-:W-:Y:S01]  /*5e30*/  FMUL R9, R78.reuse, R13 ;  /* 0x0000000d4e097220 */ /* 0x040fe20000400000 */
[C---:B------:R-:W-:Y:S01]  /*5e40*/  FMUL R12, R78.reuse, R16 ;  /* 0x000000104e0c7220 */ /* 0x040fe20000400000 */
[C---:B------:R-:W-:Y:S01]  /*5e50*/  FMUL R13, R78.reuse, R17 ;  /* 0x000000114e0d7220 */ /* 0x040fe20000400000 */
[C---:B------:R-:W-:Y:S01]  /*5e60*/  FMUL R16, R78.reuse, R20 ;  /* 0x000000144e107220 */ /* 0x040fe20000400000 */
[C---:B------:R-:W-:Y:S01]  /*5e70*/  FMUL R17, R78.reuse, R21 ;  /* 0x000000154e117220 */ /* 0x040fe20000400000 */
[C---:B------:R-:W-:Y:S01]  /*5e80*/  FMUL R20, R78.reuse, R24 ;  /* 0x000000184e147220 */ /* 0x040fe20000400000 */
[C---:B------:R-:W-:Y:S01]  /*5e90*/  FMUL R21, R78.reuse, R25 ;  /* 0x000000194e157220 */ /* 0x040fe20000400000 */
[----:B------:R-:W-:Y:S02]  /*5ea0*/  HADD2.F32 R108, -RZ, R107.H1_H1 ;  /* 0x3000006bff6c7230 */ /* 0x000fe40000004100 */
[C---:B------:R-:W-:Y:S01]  /*5eb0*/  FMUL R24, R78.reuse, R28 ;  /* 0x0000001c4e187220 */ /* 0x040fe20000400000 */
[C---:B------:R-:W-:Y:S01]  /*5ec0*/  FMUL R25, R78.reuse, R29 ;  /* 0x0000001d4e197220 */ /* 0x040fe20000400000 */
[C---:B------:R-:W-:Y:S01]  /*5ed0*/  FMUL R28, R78.reuse, R32 ;  /* 0x000000204e1c7220 */ /* 0x040fe20000400000 */
[C---:B------:R-:W-:Y:S01]  /*5ee0*/  FMUL R29, R78.reuse, R33 ;  /* 0x000000214e1d7220 */ /* 0x040fe20000400000 */
[C---:B------:R-:W-:Y:S01]  /*5ef0*/  FMUL R32, R78.reuse, R36 ;  /* 0x000000244e207220 */ /* 0x040fe20000400000 */
[----:B------:R-:W-:Y:S01]  /*5f00*/  F2FP.F16.E4M3.UNPACK_B R111, R155 ;  /* 0x0000009bff6f723e */ /* 0x000fe200020006ff */
[C---:B------:R-:W-:Y:S01]  /*5f10*/  FMUL R33, R78.reuse, R37 ;  /* 0x000000254e217220 */ /* 0x040fe20000400000 */
[C---:B------:R-:W-:Y:S01]  /*5f20*/  FMUL R36, R78.reuse, R40 ;  /* 0x000000284e247220 */ /* 0x040fe20000400000 */
[----:B------:R-:W-:Y:S01]  /*5f30*/  F2FP.F16.E4M3.UNPACK_B R113, R155.H1 ;  /* 0x0000009bff71723e */ /* 0x000fe200030006ff */
[C---:B------:R-:W-:Y:S01]  /*5f40*/  FMUL R37, R78.reuse, R41 ;  /* 0x000000294e257220 */ /* 0x040fe20000400000 */
[----:B------:R-:W-:Y:S02]  /*5f50*/  HADD2.F32 R112, -RZ, R111.H1_H1 ;  /* 0x3000006fff707230 */ /* 0x000fe40000004100 */
        /* <DEDUP_REMOVED lines=26> */
[C---:B------:R-:W-:Y:S01]  /*6100*/  FFMA R3, R81.reuse, R84, R3 ;  /* 0x0000005451037223 */ /* 0x040fe20000000003 */
[C---:B------:R-:W-:Y:S01]  /*6110*/  FFMA R7, R81.reuse, R86, R7 ;  /* 0x0000005651077223 */ /* 0x040fe20000000007 */
[----:B------:R-:W-:Y:S01]  /*6120*/  F2FP.F16.E4M3.UNPACK_B R131, R160 ;  /* 0x000000a0ff83723e */ /* 0x000fe200020006ff */
[C---:B------:R-:W-:Y:S01]  /*6130*/  FFMA R4, R81.reuse, R85, R4 ;  /* 0x0000005551047223 */ /* 0x040fe20000000004 */
[C---:B------:R-:W-:Y:S01]  /*6140*/  FFMA R5, R81.reuse, R88, R5 ;  /* 0x0000005851057223 */ /* 0x040fe20000000005 */
[----:B------:R-:W-:Y:S01]  /*6150*/  F2FP.F16.E4M3.UNPACK_B R133, R160.H1 ;  /* 0x000000a0ff85723e */ /* 0x000fe200030006ff */
[----:B------:R-:W-:Y:S01]  /*6160*/  FFMA R6, R81, R87, R6 ;  /* 0x0000005751067223 */ /* 0x000fe20000000006 */
[----:B------:R-:W-:Y:S01]  /*6170*/  F2FP.SATFINITE.E4M3.F32.PACK_AB_MERGE_C R195, R7, R3, RZ ;  /* 0x0000000307c3723e */ /* 0x000fe200048070ff */
[----:B------:R-:W-:Y:S02]  /*6180*/  HADD2.F32 R128, -RZ, R127.H1_H1 ;  /* 0x3000007fff807230 */ /* 0x000fe40000004100 */
[----:B------:R-:W-:Y:S01]  /*6190*/  FMUL R11, R78, R11 ;  /* 0x0000000b4e0b7220 */ /* 0x000fe20000400000 */
[----:B------:R-:W-:Y:S01]  /*61a0*/  HADD2.F32 R132, -RZ, R131.H1_H1 ;  /* 0x30000083ff847230 */ /* 0x000fe20000004100 */
[----:B------:R-:W-:Y:S01]  /*61b0*/  F2FP.SATFINITE.E4M3.F32.PACK_AB_MERGE_C R200, R2, R0, R195 ;  /* 0x0000000002c8723e */ /* 0x000fe200048070c3 */
[----:B------:R-:W-:Y:S01]  /*61c0*/  FMUL R10, R78, R14 ;  /* 0x0000000e4e0a7220 */ /* 0x000fe20000400000 */
[----:B------:R-:W-:Y:S01]  /*61d0*/  IADD3 R195, PT, PT, R186, R207, RZ ;  /* 0x000000cfbac37210 */ /* 0x000fe20007ffe0ff */
[C---:B------:R-:W-:Y:S01]  /*61e0*/  FFMA R11, R81.reuse, R90, R11 ;  /* 0x0000005a510b7223 */ /* 0x040fe2000000000b */
[C---:B------:R-:W-:Y:S01]  /*61f0*/  FFMA R8, R81.reuse, R89, R8 ;  /* 0x0000005951087223 */ /* 0x040fe20000000008 */
[C---:B------:R-:W-:Y:S01]  /*6200*/  FFMA R9, R81.reuse, R92, R9 ;  /* 0x0000005c51097223 */ /* 0x040fe20000000009 */
[--C-:B------:R-:W-:Y:S02]  /*6210*/  HADD2.F32 R95, -RZ, R97.reuse.H0_H0 ;  /* 0x20000061ff5f7230 */ /* 0x100fe40000004100 */
[----:B------:R-:W-:Y:S01]  /*6220*/  FFMA R10, R81, R91, R10 ;  /* 0x0000005b510a7223 */ /* 0x000fe2000000000a */
[----:B------:R-:W-:Y:S01]  /*6230*/  F2FP.SATFINITE.E4M3.F32.PACK_AB_MERGE_C R201, R11, R6, RZ ;  /* 0x000000060bc9723e */ /* 0x000fe200048070ff */
[C---:B------:R-:W-:Y:S01]  /*6240*/  FMUL R15, R78.reuse, R15 ;  /* 0x0000000f4e0f7220 */ /* 0x040fe20000400000 */
[----:B------:R-:W-:Y:S02]  /*6250*/  HADD2.F32 R98, -RZ, R97.H1_H1 ;  /* 0x30000061ff627230 */ /* 0x000fe40000004100 */
[C---:B------:R-:W-:Y:S01]  /*6260*/  FMUL R14, R78.reuse, R18 ;  /* 0x000000124e0e7220 */ /* 0x040fe20000400000 */
[----:B------:R-:W-:Y:S01]  /*6270*/  F2FP.SATFINITE.E4M3.F32.PACK_AB_MERGE_C R201, R5, R4, R201 ;  /* 0x0000000405c9723e */ /* 0x000fe200048070c9 */
[----:B------:R-:W-:Y:S02]  /*6280*/  HADD2.F32 R97, -RZ, R99.H0_H0 ;  /* 0x20000063ff617230 */ /* 0x000fe40000004100 */
[C---:B------:R-:W-:Y:S01]  /*6290*/  FFMA R15, R81.reuse, R94, R15 ;  /* 0x0000005e510f7223 */ /* 0x040fe2000000000f */
[C---:B------:R-:W-:Y:S01]  /*62a0*/  FFMA R12, R81.reuse, R93, R12 ;  /* 0x0000005d510c7223 */ /* 0x040fe2000000000c */
[----:B------:R-:W-:Y:S01]  /*62b0*/  FFMA R13, R81, R96, R13 ;  /* 0x00000060510d7223 */ /* 0x000fe2000000000d */
[----:B------:R-:W-:Y:S01]  /*62c0*/  F2FP.F16.E4M3.UNPACK_B R135, R161 ;  /* 0x000000a1ff87723e */ /* 0x000fe200020006ff */
[--C-:B------:R-:W-:Y:S01]  /*62d0*/  HADD2.F32 R99, -RZ, R101.reuse.H0_H0 ;  /* 0x20000065ff637230 */ /* 0x100fe20000004100 */
[----:B------:R-:W-:Y:S01]  /*62e0*/  F2FP.SATFINITE.E4M3.F32.PACK_AB_MERGE_C R202, R15, R10, RZ ;  /* 0x0000000a0fca723e */ /* 0x000fe200048070ff */
[----:B------:R-:W-:Y:S01]  /*62f0*/  FFMA R14, R81, R95, R14 ;  /* 0x0000005f510e7223 */ /* 0x000fe2000000000e */
[C---:B------:R-:W-:Y:S01]  /*6300*/  FMUL R19, R78.reuse, R19 ;  /* 0x000000134e137220 */ /* 0x040fe20000400000 */
[----:B------:R-:W-:Y:S01]  /*6310*/  HADD2.F32 R102, -RZ, R101.H1_H1 ;  /* 0x30000065ff667230 */ /* 0x000fe20000004100 */
[----:B------:R-:W-:Y:S01]  /*6320*/  F2FP.SATFINITE.E4M3.F32.PACK_AB_MERGE_C R202, R9, R8, R202 ;  /* 0x0000000809ca723e */ /* 0x000fe200048070ca */
[----:B------:R-:W-:Y:S02]  /*6330*/  HADD2.F32 R101, -RZ, R103.H0_H0 ;  /* 0x20000067ff657230 */ /* 0x000fe40000004100 */
[C---:B------:R-:W-:Y:S01]  /*6340*/  FFMA R19, R81.reuse, R98, R19 ;  /* 0x0000006251137223 */ /* 0x040fe20000000013 */
[C---:B------:R-:W-:Y:S01]  /*6350*/  FFMA R16, R81.reuse, R97, R16 ;  /* 0x0000006151107223 */ /* 0x040fe20000000010 */
[----:B------:R-:W-:Y:S01]  /*6360*/  FFMA R17, R81, R100, R17 ;  /* 0x0000006451117223 */ /* 0x000fe20000000011 */
[----:B------:R-:W-:Y:S02]  /*6370*/  HADD2.F32 R136, -RZ, R135.H1_H1 ;  /* 0x30000087ff887230 */ /* 0x000fe40000004100 */
[C---:B------:R-:W-:Y:S01]  /*6380*/  FMUL R18, R78.reuse, R22 ;  /* 0x000000164e127220 */ /* 0x040fe20000400000 */
[----:B------:R-:W-:Y:S01]  /*6390*/  F2FP.F16.E4M3.UNPACK_B R137, R161.H1 ;  /* 0x000000a1ff89723e */ /* 0x000fe200030006ff */
[C---:B------:R-:W-:Y:S01]  /*63a0*/  FMUL R23, R78.reuse, R23 ;  /* 0x000000174e177220 */ /* 0x040fe20000400000 */
[--C-:B------:R-:W-:Y:S01]  /*63b0*/  HADD2.F32 R103, -RZ, R105.reuse.H0_H0 ;  /* 0x20000069ff677230 */ /* 0x100fe20000004100 */
[----:B------:R-:W-:Y:S01]  /*63c0*/  F2FP.SATFINITE.E4M3.F32.PACK_AB_MERGE_C R203, R19, R14, RZ ;  /* 0x0000000e13cb723e */ /* 0x000fe200048070ff */
[C---:B------:R-:W-:Y:S01]  /*63d0*/  FFMA R18, R81.reuse, R99, R18 ;  /* 0x0000006351127223 */ /* 0x040fe20000000012 */
[C---:B------:R-:W-:Y:S01]  /*63e0*/  FFMA R23, R81.reuse, R102, R23 ;  /* 0x0000006651177223 */ /* 0x040fe20000000017 */
[----:B------:R-:W-:Y:S01]  /*63f0*/  FFMA R20, R81, R101, R20 ;  /* 0x0000006551147223 */ /* 0x000fe20000000014 */
[----:B------:R-:W-:Y:S01]  /*6400*/  F2FP.F16.E4M3.UNPACK_B R139, R162 ;  /* 0x000000a2ff8b723e */ /* 0x000fe200020006ff */
[----:B------:R-:W-:Y:S01]  /*6410*/  HADD2.F32 R106, -RZ, R105.H1_H1 ;  /* 0x30000069ff6a7230 */ /* 0x000fe20000004100 */
[----:B------:R-:W-:Y:S01]  /*6420*/  F2FP.SATFINITE.E4M3.F32.PACK_AB_MERGE_C R203, R13, R12, R203 ;  /* 0x0000000c0dcb723e */ /* 0x000fe200048070cb */
[----:B------:R-:W-:Y:S01]  /*6430*/  FFMA R21, R81, R104, R21 ;  /* 0x0000006851157223 */ /* 0x000fe20000000015 */
[----:B------:R-:W-:Y:S01]  /*6440*/  F2FP.SATFINITE.E4M3.F32.PACK_AB_MERGE_C R208, R23, R18, RZ ;  /* 0x0000001217d0723e */ /* 0x000fe200048070ff */
[----:B------:R-:W-:Y:S02]  /*6450*/  HADD2.F32 R105, -RZ, R107.H0_H0 ;  /* 0x2000006bff697230 */ /* 0x000fe40000004100 */
[C---:B------:R-:W-:Y:S01]  /*6460*/  FMUL R22, R78.reuse, R26 ;  /* 0x0000001a4e167220 */ /* 0x040fe20000400000 */
[----:B------:R1:W-:Y:S01]  /*6470*/  STS.128 [R172+UR49+0x8200], R200 ;  /* 0x008200c8ac007988 */ /* 0x0003e20008000c31 */
[----:B------:R-:W-:Y:S01]  /*6480*/  F2FP.SATFINITE.E4M3.F32.PACK_AB_MERGE_C R208, R17, R16, R208 ;  /* 0x0000001011d0723e */ /* 0x000fe200048070d0 */
[----:B------:R-:W-:Y:S02]  /*6490*/  HADD2.F32 R140, -RZ, R139.H1_H1 ;  /* 0x3000008bff8c7230 */ /* 0x000fe40000004100 */
[C---:B------:R-:W-:Y:S01]  /*64a0*/  FFMA R22, R81.reuse, R103, R22 ;  /* 0x0000006751167223 */ /* 0x040fe20000000016 */
[C---:B------:R-:W-:Y:S01]  /*64b0*/  FMUL R27, R78.reuse, R27 ;  /* 0x0000001b4e1b7220 */ /* 0x040fe20000400000 */
[--C-:B------:R-:W-:Y:S02]  /*64c0*/  HADD2.F32 R107, -RZ, R109.reuse.H0_H0 ;  /* 0x2000006dff6b7230 */ /* 0x100fe40000004100 */
[C---:B------:R-:W-:Y:S01]  /*64d0*/  FMUL R26, R78.reuse, R30 ;  /* 0x0000001e4e1a7220 */ /* 0x040fe20000400000 */
[----:B------:R-:W-:Y:S02]  /*64e0*/  HADD2.F32 R110, -RZ, R109.H1_H1 ;  /* 0x3000006dff6e7230 */ /* 0x000fe40000004100 */
[C---:B------:R-:W-:Y:S01]  /*64f0*/  FFMA R27, R81.reuse, R106, R27 ;  /* 0x0000006a511b7223 */ /* 0x040fe2000000001b */
[C---:B------:R-:W-:Y:S01]  /*6500*/  FFMA R24, R81.reuse, R105, R24 ;  /* 0x0000006951187223 */ /* 0x040fe20000000018 */
[----:B------:R-:W-:Y:S01]  /*6510*/  FFMA R25, R81, R108, R25 ;  /* 0x0000006c51197223 */ /* 0x000fe20000000019 */
[----:B------:R-:W-:Y:S01]  /*6520*/  F2FP.F16.E4M3.UNPACK_B R141, R162.H1 ;  /* 0x000000a2ff8d723e */ /* 0x000fe200030006ff */
[----:B------:R-:W-:Y:S01]  /*6530*/  HADD2.F32 R109, -RZ, R111.H0_H0 ;  /* 0x2000006fff6d7230 */ /* 0x000fe20000004100 */
[----:B------:R-:W-:Y:S01]  /*6540*/  F2FP.SATFINITE.E4M3.F32.PACK_AB_MERGE_C R209, R27, R22, RZ ;  /* 0x000000161bd1723e */ /* 0x000fe200048070ff */
[----:B------:R-:W-:Y:S01]  /*6550*/  FFMA R26, R81, R107, R26 ;  /* 0x0000006b511a7223 */ /* 0x000fe2000000001a */
[C---:B------:R-:W-:Y:S01]  /*6560*/  FMUL R31, R78.reuse, R31 ;  /* 0x0000001f4e1f7220 */ /* 0x040fe20000400000 */
[--C-:B------:R-:W-:Y:S01]  /*6570*/  HADD2.F32 R111, -RZ, R113.reuse.H0_H0 ;  /* 0x20000071ff6f7230 */ /* 0x100fe20000004100 */
[----:B------:R-:W-:Y:S01]  /*6580*/  F2FP.SATFINITE.E4M3.F32.PACK_AB_MERGE_C R209, R21, R20, R209 ;  /* 0x0000001415d1723e */ /* 0x000fe200048070d1 */
[----:B------:R-:W-:Y:S02]  /*6590*/  HADD2.F32 R114, -RZ, R113.H1_H1 ;  /* 0x30000071ff727230 */ /* 0x000fe40000004100 */
[C---:B------:R-:W-:Y:S01]  /*65a0*/  FFMA R31, R81.reuse, R110, R31 ;  /* 0x0000006e511f7223 */ /* 0x040fe2000000001f */
[C---:B------:R-:W-:Y:S01]  /*65b0*/  FFMA R28, R81.reuse, R109, R28 ;  /* 0x0000006d511c7223 */ /* 0x040fe2000000001c */
[----:B------:R-:W-:Y:S01]  /*65c0*/  FFMA R29, R81, R112, R29 ;  /* 0x00000070511d7223 */ /* 0x000fe2000000001d */
[----:B------:R-:W-:Y:S02]  /*65d0*/  HADD2.F32 R113, -RZ, R115.H0_H0 ;  /* 0x20000073ff717230 */ /* 0x000fe40000004100 */
[C---:B------:R-:W-:Y:S01]  /*65e0*/  FMUL R30, R78.reuse, R34 ;  /* 0x000000224e1e7220 */ /* 0x040fe20000400000 */
[----:B------:R-:W-:Y:S01]  /*65f0*/  F2FP.F16.E4M3.UNPACK_B R143, R163 ;  /* 0x000000a3ff8f723e */ /* 0x000fe200020006ff */
[C---:B------:R-:W-:Y:S01]  /*6600*/  FMUL R35, R78.reuse, R35 ;  /* 0x000000234e237220 */ /* 0x040fe20000400000 */
[----:B------:R-:W-:Y:S01]  /*6610*/  HADD2.F32 R115, -RZ, R117.H0_H0 ;  /* 0x20000075ff737230 */ /* 0x000fe20000004100 */
[----:B------:R-:W-:Y:S01]  /*6620*/  F2FP.SATFINITE.E4M3.F32.PACK_AB_MERGE_C R210, R31, R26, RZ ;  /* 0x0000001a1fd2723e */ /* 0x000fe200048070ff */
[C---:B------:R-:W-:Y:S01]  /*6630*/  FFMA R30, R81.reuse, R111, R30 ;  /* 0x0000006f511e7223 */ /* 0x040fe2000000001e */
[C---:B------:R-:W-:Y:S01]  /*6640*/  FFMA R35, R81.reuse, R114, R35 ;  /* 0x0000007251237223 */ /* 0x040fe20000000023 */
[C---:B------:R-:W-:Y:S01]  /*6650*/  FFMA R32, R81.reuse, R113, R32 ;  /* 0x0000007151207223 */ /* 0x040fe20000000020 */
[----:B------:R-:W-:Y:S01]  /*6660*/  F2FP.F16.E4M3.UNPACK_B R145, R163.H1 ;  /* 0x000000a3ff91723e */ /* 0x000fe200030006ff */
[----:B------:R-:W-:Y:S01]  /*6670*/  FFMA R33, R81, R116, R33 ;  /* 0x0000007451217223 */ /* 0x000fe20000000021 */
[----:B------:R-:W-:Y:S01]  /*6680*/  F2FP.SATFINITE.E4M3.F32.PACK_AB_MERGE_C R210, R25, R24, R210 ;  /* 0x0000001819d2723e */ /* 0x000fe200048070d2 */
[----:B------:R-:W-:Y:S01]  /*6690*/  HADD2.F32 R144, -RZ, R143.H1_H1 ;  /* 0x3000008fff907230 */ /* 0x000fe20000004100 */
[----:B------:R-:W-:Y:S01]  /*66a0*/  F2FP.SATFINITE.E4M3.F32.PACK_AB_MERGE_C R211, R35, R30, RZ ;  /* 0x0000001e23d3723e */ /* 0x000fe200048070ff */
[----:B------:R-:W-:Y:S02]  /*66b0*/  HADD2.F32 R118, -RZ, R117.H1_H1 ;  /* 0x30000075ff767230 */ /* 0x000fe40000004100 */
[C---:B------:R-:W-:Y:S01]  /*66c0*/  FMUL R34, R78.reuse, R38 ;  /* 0x000000264e227220 */ /* 0x040fe20000400000 */
[----:B------:R-:W-:Y:S01]  /*66d0*/  HADD2.F32 R117, -RZ, R119.H0_H0 ;  /* 0x20000077ff757230 */ /* 0x000fe20000004100 */
[----:B------:R-:W-:Y:S01]  /*66e0*/  F2FP.SATFINITE.E4M3.F32.PACK_AB_MERGE_C R211, R29, R28, R211 ;  /* 0x0000001c1dd3723e */ /* 0x000fe200048070d3 */
[C---:B------:R-:W-:Y:S01]  /*66f0*/  FMUL R39, R78.reuse, R39 ;  /* 0x000000274e277220 */ /* 0x040fe20000400000 */
[--C-:B------:R-:W-:Y:S02]  /*6700*/  HADD2.F32 R119, -RZ, R121.reuse.H0_H0 ;  /* 0x20000079ff777230 */ /* 0x100fe40000004100 */
[C---:B------:R-:W-:Y:S01]  /*6710*/  FFMA R34, R81.reuse, R115, R34 ;  /* 0x0000007351227223 */ /* 0x040fe20000000022 */
[----:B------:R-:W-:Y:S01]  /*6720*/  HADD2.F32 R122, -RZ, R121.H1_H1 ;  /* 0x30000079ff7a7230 */ /* 0x000fe20000004100 */
[----:B------:R1:W-:Y:S01]  /*6730*/  STS.128 [R192+0x8010], R208 ;  /* 0x008010d0c0007388 */ /* 0x0003e20000000c00 */
[----:B------:R-:W-:Y:S02]  /*6740*/  HADD2.F32 R121, -RZ, R123.H0_H0 ;  /* 0x2000007bff797230 */ /* 0x000fe40000004100 */
[C---:B------:R-:W-:Y:S01]  /*6750*/  FFMA R39, R81.reuse, R118, R39 ;  /* 0x0000007651277223 */ /* 0x040fe20000000027 */
[C---:B------:R-:W-:Y:S01]  /*6760*/  FFMA R36, R81.reuse, R117, R36 ;  /* 0x0000007551247223 */ /* 0x040fe20000000024 */
[----:B------:R-:W-:Y:S01]  /*6770*/  FFMA R37, R81, R120, R37 ;  /* 0x0000007851257223 */ /* 0x000fe20000000025 */
[C---:B------:R-:W-:Y:S01]  /*6780*/  FMUL R38, R78.reuse, R42 ;  /* 0x0000002a4e267220 */ /* 0x040fe20000400000 */
[----:B------:R-:W-:Y:S01]  /*6790*/  ISETP.NE.AND P0, PT, R189, RZ, PT ;  /* 0x000000ffbd00720c */ /* 0x000fe20003f05270 */
[C---:B------:R-:W-:Y:S01]  /*67a0*/  FMUL R43, R78.reuse, R43 ;  /* 0x0000002b4e2b7220 */ /* 0x040fe20000400000 */
[--C-:B------:R-:W-:Y:S01]  /*67b0*/  HADD2.F32 R123, -RZ, R125.reuse.H0_H0 ;  /* 0x2000007dff7b7230 */ /* 0x100fe20000004100 */
[----:B------:R-:W-:Y:S01]  /*67c0*/  F2FP.SATFINITE.E4M3.F32.PACK_AB_MERGE_C R212, R39, R34, RZ ;  /* 0x0000002227d4723e */ /* 0x000fe200048070ff */
[C---:B------:R-:W-:Y:S01]  /*67d0*/  FFMA R38, R81.reuse, R119, R38 ;  /* 0x0000007751267223 */ /* 0x040fe20000000026 */
[C---:B------:R-:W-:Y:S01]  /*67e0*/  FFMA R43, R81.reuse, R122, R43 ;  /* 0x0000007a512b7223 */ /* 0x040fe2000000002b */
[----:B------:R-:W-:Y:S01]  /*67f0*/  FFMA R40, R81, R121, R40 ;  /* 0x0000007951287223 */ /* 0x000fe20000000028 */
[----:B------:R-:W-:Y:S01]  /*6800*/  F2FP.SATFINITE.E4M3.F32.PACK_AB_MERGE_C R212, R33, R32, R212 ;  /* 0x0000002021d4723e */ /* 0x000fe200048070d4 */
[----:B------:R-:W-:Y:S01]  /*6810*/  FFMA R41, R81, R124, R41 ;  /* 0x0000007c51297223 */ /* 0x000fe20000000029 */
[----:B------:R-:W-:Y:S01]  /*6820*/  HADD2.F32 R126, -RZ, R125.H1_H1 ;  /* 0x3000007dff7e7230 */ /* 0x000fe20000004100 */
[----:B------:R-:W-:Y:S01]  /*6830*/  F2FP.SATFINITE.E4M3.F32.PACK_AB_MERGE_C R213, R43, R38, RZ ;  /* 0x000000262bd5723e */ /* 0x000fe200048070ff */
[----:B------:R-:W-:Y:S02]  /*6840*/  HADD2.F32 R125, -RZ, R127.H0_H0 ;  /* 0x2000007fff7d7230 */ /* 0x000fe40000004100 */
[C---:B------:R-:W-:Y:S01]  /*6850*/  FMUL R42, R78.reuse, R46 ;  /* 0x0000002e4e2a7220 */ /* 0x040fe20000400000 */
[----:B------:R-:W-:Y:S01]  /*6860*/  FMUL R47, R78, R47 ;  /* 0x0000002f4e2f7220 */ /* 0x000fe20000400000 */
[--C-:B------:R-:W-:Y:S01]  /*6870*/  HADD2.F32 R127, -RZ, R129.reuse.H0_H0 ;  /* 0x20000081ff7f7230 */ /* 0x100fe20000004100 */
[----:B------:R-:W-:Y:S01]  /*6880*/  F2FP.SATFINITE.E4M3.F32.PACK_AB_MERGE_C R213, R37, R36, R213 ;  /* 0x0000002425d5723e */ /* 0x000fe200048070d5 */
[C---:B------:R-:W-:Y:S01]  /*6890*/  FFMA R42, R81.reuse, R123, R42 ;  /* 0x0000007b512a7223 */ /* 0x040fe2000000002a */
[C---:B------:R-:W-:Y:S01]  /*68a0*/  FFMA R47, R81.reuse, R126, R47 ;  /* 0x0000007e512f7223 */ /* 0x040fe2000000002f */
[C---:B------:R-:W-:Y:S01]  /*68b0*/  FFMA R44, R81.reuse, R125, R44 ;  /* 0x0000007d512c7223 */ /* 0x040fe2000000002c */
[----:B------:R-:W-:Y:S01]  /*68c0*/  ISETP.NE.AND P6, PT, R198, RZ, PT ;  /* 0x000000ffc600720c */ /* 0x000fe20003fc5270 */
[----:B------:R-:W-:Y:S01]  /*68d0*/  FFMA R45, R81, R128, R45 ;  /* 0x00000080512d7223 */ /* 0x000fe2000000002d */
[----:B------:R-:W-:Y:S01]  /*68e0*/  HADD2.F32 R130, -RZ, R129.H1_H1 ;  /* 0x30000081ff827230 */ /* 0x000fe20000004100 */
[----:B------:R-:W-:Y:S01]  /*68f0*/  F2FP.SATFINITE.E4M3.F32.PACK_AB_MERGE_C R214, R47, R42, RZ ;  /* 0x0000002a2fd6723e */ /* 0x000fe200048070ff */
[----:B------:R-:W-:Y:S02]  /*6900*/  HADD2.F32 R129, -RZ, R131.H0_H0 ;  /* 0x20000083ff817230 */ /* 0x000fe40000004100 */
[C---:B------:R-:W-:Y:S01]  /*6910*/  FMUL R46, R78.reuse, R50 ;  /* 0x000000324e2e7220 */ /* 0x040fe20000400000 */
[C---:B------:R-:W-:Y:S01]  /*6920*/  FMUL R51, R78.reuse, R51 ;  /* 0x000000334e337220 */ /* 0x040fe20000400000 */
[--C-:B------:R-:W-:Y:S02]  /*6930*/  HADD2.F32 R131, -RZ, R133.reuse.H0_H0 ;  /* 0x20000085ff837230 */ /* 0x100fe40000004100 */
[C---:B------:R-:W-:Y:S01]  /*6940*/  FMUL R50, R78.reuse, R54 ;  /* 0x000000364e327220 */ /* 0x040fe20000400000 */
[C---:B------:R-:W-:Y:S01]  /*6950*/  FFMA R46, R81.reuse, R127, R46 ;  /* 0x0000007f512e7223 */ /* 0x040fe2000000002e */
[----:B------:R-:W-:Y:S02]  /*6960*/  HADD2.F32 R134, -RZ, R133.H1_H1 ;  /* 0x30000085ff867230 */ /* 0x000fe40000004100 */
[C---:B------:R-:W-:Y:S01]  /*6970*/  FFMA R51, R81.reuse, R130, R51 ;  /* 0x0000008251337223 */ /* 0x040fe20000000033 */
[----:B------:R-:W-:Y:S02]  /*6980*/  HADD2.F32 R133, -RZ, R135.H0_H0 ;  /* 0x20000087ff857230 */ /* 0x000fe40000004100 */
[C---:B------:R-:W-:Y:S01]  /*6990*/  FMUL R55, R78.reuse, R55 ;  /* 0x000000374e377220 */ /* 0x040fe20000400000 */
[C---:B------:R-:W-:Y:S01]  /*69a0*/  FFMA R48, R81.reuse, R129, R48 ;  /* 0x0000008151307223 */ /* 0x040fe20000000030 */
[C---:B------:R-:W-:Y:S01]  /*69b0*/  FFMA R49, R81.reuse, R132, R49 ;  /* 0x0000008451317223 */ /* 0x040fe20000000031 */
[--C-:B------:R-:W-:Y:S02]  /*69c0*/  HADD2.F32 R135, -RZ, R137.reuse.H0_H0 ;  /* 0x20000089ff877230 */ /* 0x100fe40000004100 */
[C---:B------:R-:W-:Y:S01]  /*69d0*/  FFMA R50, R81.reuse, R131, R50 ;  /* 0x0000008351327223 */ /* 0x040fe20000000032 */
[----:B------:R-:W-:Y:S02]  /*69e0*/  HADD2.F32 R138, -RZ, R137.H1_H1 ;  /* 0x30000089ff8a7230 */ /* 0x000fe40000004100 */
[C---:B------:R-:W-:Y:S01]  /*69f0*/  FMUL R54, R78.reuse, R58 ;  /* 0x0000003a4e367220 */ /* 0x040fe20000400000 */
[----:B------:R-:W-:Y:S02]  /*6a00*/  HADD2.F32 R137, -RZ, R139.H0_H0 ;  /* 0x2000008bff897230 */ /* 0x000fe40000004100 */
[C---:B------:R-:W-:Y:S01]  /*6a10*/  FFMA R55, R81.reuse, R134, R55 ;  /* 0x0000008651377223 */ /* 0x040fe20000000037 */
        /* <DEDUP_REMOVED lines=16> */
[----:B------:R-:W-:Y:S01]  /*6b20*/  FFMA R63, R81, R142, R63 ;  /* 0x0000008e513f7223 */ /* 0x000fe2000000003f */
[----:B------:R-:W-:Y:S01]  /*6b30*/  FMUL R67, R78, R67 ;  /* 0x000000434e437220 */ /* 0x000fe20000400000 */
[----:B------:R-:W-:Y:S01]  /*6b40*/  F2FP.SATFINITE.E4M3.F32.PACK_AB_MERGE_C R215, R51, R46, RZ ;  /* 0x0000002e33d7723e */ /* 0x000fe200048070ff */
[C---:B------:R-:W-:Y:S01]  /*6b50*/  FFMA R60, R81.reuse, R141, R60 ;  /* 0x0000008d513c7223 */ /* 0x040fe2000000003c */
[C---:B------:R-:W-:Y:S01]  /*6b60*/  FFMA R61, R81.reuse, R144, R61 ;  /* 0x00000090513d7223 */ /* 0x040fe2000000003d */
[C---:B------:R-:W-:Y:S01]  /*6b70*/  FFMA R62, R81.reuse, R143, R62 ;  /* 0x0000008f513e7223 */ /* 0x040fe2000000003e */
[----:B------:R-:W-:Y:S01]  /*6b80*/  FFMA R67, R81, R146, R67 ;  /* 0x0000009251437223 */ /* 0x000fe20000000043 */
[----:B------:R-:W-:Y:S02]  /*6b90*/  F2FP.SATFINITE.E4M3.F32.PACK_AB_MERGE_C R214, R41, R40, R214 ;  /* 0x0000002829d6723e */ /* 0x000fe400048070d6 */
[----:B------:R-:W-:Y:S02]  /*6ba0*/  F2FP.SATFINITE.E4M3.F32.PACK_AB_MERGE_C R215, R45, R44, R215 ;  /* 0x0000002c2dd7723e */ /* 0x000fe400048070d7 */
[----:B------:R-:W-:Y:S02]  /*6bb0*/  F2FP.SATFINITE.E4M3.F32.PACK_AB_MERGE_C R216, R55, R50, RZ ;  /* 0x0000003237d8723e */ /* 0x000fe400048070ff */
[----:B------:R-:W-:Y:S01]  /*6bc0*/  F2FP.SATFINITE.E4M3.F32.PACK_AB_MERGE_C R217, R59, R54, RZ ;  /* 0x000000363bd9723e */ /* 0x000fe200048070ff */
[----:B------:R1:W-:Y:S01]  /*6bd0*/  STS.128 [R195+0x8020], R212 ;  /* 0x008020d4c3007388 */ /* 0x0003e20000000c00 */
[----:B------:R-:W-:Y:S02]  /*6be0*/  F2FP.SATFINITE.E4M3.F32.PACK_AB_MERGE_C R218, R63, R58, RZ ;  /* 0x0000003a3fda723e */ /* 0x000fe400048070ff */
[----:B------:R-:W-:Y:S02]  /*6bf0*/  F2FP.SATFINITE.E4M3.F32.PACK_AB_MERGE_C R219, R67, R62, RZ ;  /* 0x0000003e43db723e */ /* 0x000fe400048070ff */
[----:B------:R-:W-:Y:S02]  /*6c00*/  F2FP.SATFINITE.E4M3.F32.PACK_AB_MERGE_C R216, R49, R48, R216 ;  /* 0x0000003031d8723e */ /* 0x000fe400048070d8 */
[----:B------:R-:W-:Y:S02]  /*6c10*/  F2FP.SATFINITE.E4M3.F32.PACK_AB_MERGE_C R217, R53, R52, R217 ;  /* 0x0000003435d9723e */ /* 0x000fe400048070d9 */
[----:B------:R-:W-:Y:S02]  /*6c20*/  F2FP.SATFINITE.E4M3.F32.PACK_AB_MERGE_C R218, R57, R56, R218 ;  /* 0x0000003839da723e */ /* 0x000fe400048070da */
[----:B------:R-:W-:Y:S02]  /*6c30*/  F2FP.SATFINITE.E4M3.F32.PACK_AB_MERGE_C R219, R61, R60, R219 ;  /* 0x0000003c3ddb723e */ /* 0x000fe400048070db */
[----:B------:R-:W-:Y:S02]  /*6c40*/  LEA R204, R181, UR49, 0x3 ;  /* 0x00000031b5cc7c11 */ /* 0x000fe4000f8e18ff */
[----:B------:R-:W-:Y:S01]  /*6c50*/  @P6 SHF.L.U32 R221, R180, 0x1f, RZ ;  /* 0x0000001fb4dd6819 */ /* 0x000fe200000006ff */
[----:B------:R1:W-:Y:S01]  /*6c60*/  STS.128 [R194+0x8010], R216 ;  /* 0x008010d8c2007388 */ /* 0x0003e20000000c00 */
[----:B------:R-:W-:Y:S01]  /*6c70*/  @!PT LDS RZ, [RZ] ;  /* 0x00000000fffff984 */ /* 0x000fe20000000800 */
[----:B------:R-:W-:Y:S01]  /*6c80*/  @!PT LDS RZ, [RZ] ;  /* 0x00000000fffff984 */ /* 0x000fe20000000800 */
[----:B------:R-:W-:Y:S01]  /*6c90*/  @!PT LDS RZ, [RZ] ;  /* 0x00000000fffff984 */ /* 0x000fe20000000800 */
[----:B------:R-:W-:Y:S01]  /*6ca0*/  @!PT LDS RZ, [RZ] ;  /* 0x00000000fffff984 */ /* 0x000fe20000000800 */
[----:B------:R2:W-:Y:S07]  /*6cb0*/  MEMBAR.ALL.CTA ;  /* 0x0000000000007992 */ /* 0x0005ee0000008000 */
[----:B--2---:R-:W2:Y:S02]  /*6cc0*/  FENCE.VIEW.ASYNC.S ;  /* 0x00000000000073c6 */ /* 0x004ea40000000000 */
[----:B--2---:R-:W-:Y:S06]  /*6cd0*/  BAR.SYNC.DEFER_BLOCKING 0x1, 0x80 ;  /* 0x0042000000007b1d */ /* 0x004fec0000010000 */
[----:B------:R-:W-:Y:S05]  /*6ce0*/  @P0 BRA `(.L_x_100) ;  /* 0x0000000000280947 */ /* 0x000fea0003800000 */
[----:B------:R-:W-:Y:S02]  /*6cf0*/  UIADD3 UR4, UPT, UPT, UR49, 0x8200, URZ ;  /* 0x0000820031047890 */ /* 0x000fe4000fffe0ff */
[----:B------:R-:W-:Y:S01]  /*6d00*/  UIADD3 UR6, UP0, UPT, UR52, 0x680, URZ ;  /* 0x0000068034067890 */ /* 0x000fe2000ff1e0ff */
[----:B------:R-:W-:Y:S03]  /*6d10*/  UMOV UR43, UR36 ;  /* 0x00000024002b7c82 */ /* 0x000fe60008000000 */
[----:B------:R-:W-:Y:S01]  /*6d20*/  MOV R188, UR4 ;  /* 0x0000000400bc7c02 */ /* 0x000fe20008000f00 */
[----:B------:R-:W-:Y:S03]  /*6d30*/  UIADD3.X UR7, UPT, UPT, URZ, UR53, URZ, UP0, !UPT ;  /* 0x00000035ff077290 */ /* 0x000fe600087fe4ff */
[----:B------:R-:W-:Y:S11]  /*6d40*/  R2UR UR40, R188 ;  /* 0x00000000bc2872ca */ /* 0x000ff600000e0000 */
[----:B------:R-:W-:Y:S02]  /*6d50*/  @!UPT UIADD3 URZ, UPT, UPT, URZ, URZ, URZ ;  /* 0x000000fffffff290 */ /* 0x000fe4000fffe0ff */
[----:B------:R2:W-:Y:S01]  /*6d60*/  UTMASTG.3D [UR40], [UR6] ;  /* 0x00000028060073b5 */ /* 0x0005e20008010000 */
[----:B------:R0:W-:Y:S01]  /*6d70*/  UTMACMDFLUSH ;  /* 0x00000000000079b7 */ /* 0x0001e20000000000 */
[----:B--2---:R-:W-:Y:S04]  /*6d80*/  DEPBAR.LE SB0, 0x1 ;  /* 0x000080400000791a */ /* 0x004fe80000000000 */
.L_x_100:
[----:B------:R-:W-:Y:S05]  /*6d90*/  BSYNC.RECONVERGENT B0 ;  /* 0x0000000000007941 */ /* 0x000fea0003800200 */
.L_x_99:
[----:B------:R-:W-:Y:S06]  /*6da0*/  BAR.SYNC.DEFER_BLOCKING 0x1, 0x80 ;  /* 0x0042000000007b1d */ /* 0x000fec0000010000 */
[----:B------:R-:W2:Y:S01]  /*6db0*/  @P6 SYNCS.PHASECHK.TRANS64.TRYWAIT P0, [R204+URZ+0x60], R221 ;  /* 0x000060ddcc0065a7 */ /* 0x000ea200080011ff */
[----:B------:R-:W-:Y:S01]  /*6dc0*/  BSSY B1, `(.L_x_101) ;  /* 0x0000023000017945 */ /* 0x000fe20003800000 */
[----:B--2---:R-:W-:Y:S03]  /*6dd0*/  @P6 SEL R196, RZ, 0x1, !P0 ;  /* 0x00000001ffc46807 */ /* 0x004fe60004000000 */
[----:B------:R-:W-:Y:S05]  /*6de0*/  @!P6 BRA `(.L_x_102) ;  /* 0x000000000080e947 */ /* 0x000fea0003800000 */
[----:B------:R-:W-:Y:S01]  /*6df0*/  ISETP.NE.AND P1, PT, R197, RZ, PT ;  /* 0x000000ffc500720c */ /* 0x000fe20003f25270 */
[----:B------:R-:W-:Y:S01]  /*6e00*/  BSSY B0, `(.L_x_103) ;  /* 0x000000a000007945 */ /* 0x000fe20003800000 */
[----:B------:R-:W-:Y:S11]  /*6e10*/  ISETP.NE.AND P0, PT, R196, RZ, PT ;  /* 0x000000ffc400720c */ /* 0x000ff60003f05270 */
[----:B------:R-:W-:Y:S04]  /*6e20*/  @P1 IMAD R0, R181, 0x2000, R186 ;  /* 0x00002000b5001824 */ /* 0x000fe800078e02ba */
[C---:B------:R-:W-:Y:S01]  /*6e30*/  @P1 IMAD.IADD R6, R0.reuse, 0x1, R199 ;  /* 0x0000000100061824 */ /* 0x040fe200078e02c7 */
[----:B------:R-:W-:Y:S03]  /*6e40*/  @P1 IADD3 R4, PT, PT, R0, R207, RZ ;  /* 0x000000cf00041210 */ /* 0x000fe60007ffe0ff */
[----:B------:R-:W-:Y:S01]  /*6e50*/  @P1 IMAD.IADD R2, R205, 0x1, R6 ;  /* 0x00000001cd021824 */ /* 0x000fe200078e0206 */
[----:B------:R-:W-:Y:S06]  /*6e60*/  @P0 BRA `(.L_x_104) ;  /* 0x00000000000c0947 */ /* 0x000fec0003800000 */
[----:B------:R-:W-:Y:S04]  /*6e70*/  SHF.L.U32 R3, R180, 0x1f, RZ ;  /* 0x0000001fb4037819 */ /* 0x000fe800000006ff */
[----:B------:R-:W2:Y:S02]  /*6e80*/  SYNCS.PHASECHK.TRANS64.TRYWAIT P0, [R204+URZ+0x60], R3 ;  /* 0x00006003cc0075a7 */ /* 0x000ea400080011ff */
[----:B--2---:R-:W-:Y:S05]  /*6e90*/  @!P0 BRA `(.L_x_105) ;  /* 0x0000004800fc8947 */ /* 0x004fea0003800000 */
.L_x_104:
[----:B------:R-:W-:Y:S05]  /*6ea0*/  BSYNC B0 ;  /* 0x0000000000007941 */ /* 0x000fea0003800000 */
.L_x_103:
[----:B------:R-:W-:Y:S01]  /*6eb0*/  ISETP.NE.AND P0, PT, R197, RZ, PT ;  /* 0x000000ffc500720c */ /* 0x000fe20003f05270 */
[----:B--2---:R-:W-:Y:S02]  /*6ec0*/  VIADD R204, R204, 0x80 ;  /* 0x00000080cccc7836 */ /* 0x004fe40000000000 */
[----:B------:R-:W-:Y:S02]  /*6ed0*/  IMAD.U32 R3, RZ, RZ, UR37 ;  /* 0x00000025ff037e24 */ /* 0x000fe4000f8e00ff */
[----:B------:R-:W-:Y:S03]  /*6ee0*/  VIADD R181, R181, 0x1 ;  /* 0x00000001b5b57836 */ /* 0x000fe60000000000 */
[----:B------:R-:W-:Y:S05]  /*6ef0*/  PRMT R3, R3, 0x654, R204 ;  /* 0x0000065403037816 */ /* 0x000fea00000000cc */
[----:B------:R2:W3:Y:S04]  /*6f00*/  @P0 LDS.128 R148, [R0] ;  /* 0x0000000000940984 */ /* 0x0004e80000000c00 */
[----:B------:R2:W4:Y:S04]  /*6f10*/  @P0 LDS.128 R156, [R4+0x20] ;  /* 0x00002000049c0984 */ /* 0x0005280000000c00 */
        /* <DEDUP_REMOVED lines=9> */
[----:B------:R-:W-:Y:S01]  /*6fb0*/  SEL R181, R181, RZ, P0 ;  /* 0x000000ffb5b57207 */ /* 0x000fe20000000000 */
[----:B-----5:R5:W-:Y:S02]  /*6fc0*/  SYNCS.ARRIVE.TRANS64.RED.A1T0 RZ, [R3+URZ], RZ ;  /* 0x000000ff03ff79a7 */ /* 0x020be400081004ff */
[----:B-----5:R-:W-:Y:S04]  /*6fd0*/  SEL R3, RZ, 0x1, P0 ;  /* 0x00000001ff037807 */ /* 0x020fe80000000000 */
[----:B--234-:R-:W-:Y:S02]  /*6fe0*/  LOP3.LUT R180, R180, R3, RZ, 0x3c, !PT ;  /* 0x00000003b4b47212 */ /* 0x01cfe400078e3cff */
.L_x_102:
[----:B------:R-:W-:Y:S05]  /*6ff0*/  BSYNC B1 ;  /* 0x0000000000017941 */ /* 0x000fea0003800000 */
.L_x_101:
[----:B------:R-:W-:Y:S01]  /*7000*/  VIADD R0, R80, 0x40 ;  /* 0x0000004050007836 */ /* 0x000fe20000000000 */
[----:B------:R-:W-:Y:S04]  /*7010*/  BSSY.RECONVERGENT B6, `(.L_x_106) ;  /* 0x0000015000067945 */ /* 0x000fe80003800200 */
[----:B------:R-:W-:Y:S04]  /*7020*/  SHF.R.U32.HI R0, RZ, 0x15, R0 ;  /* 0x00000015ff007819 */ /* 0x000fe80000011600 */
[----:B------:R-:W-:Y:S11]  /*7030*/  LOP3.LUT P0, RZ, R0, 0x3, R173, 0x48, !PT ;  /* 0x0000000300ff7812 */ /* 0x000ff600078048ad */
[----:B------:R-:W-:Y:S02]  /*7040*/  @!UPT UIADD3 URZ, UPT, UPT, URZ, URZ, URZ ;  /* 0x000000fffffff290 */ /* 0x000fe4000fffe0ff */
[----:B------:R-:W-:Y:S05]  /*7050*/  @!P0 BRA `(.L_x_107) ;  /* 0x0000000000408947 */ /* 0x000fea0003800000 */
[----:B------:R-:W2:Y:S01]  /*7060*/  LDCU.64 UR8, c[0x4][0x78] ;  /* 0x01000f00ff0877ac */ /* 0x000ea20008000a00 */
[----:B------:R-:W-:Y:S01]  /*7070*/  MOV R3, 0x0 ;  /* 0x0000000000037802 */ /* 0x000fe20000000f00 */
[----:B------:R-:W-:Y:S02]  /*7080*/  HFMA2 R12, -RZ, RZ, 0, 5.9604644775390625e-08 ;  /* 0x00000001ff0c7431 */ /* 0x000fe400000001ff */
[----:B------:R-:W-:Y:S02]  /*7090*/  IMAD.MOV.U32 R8, RZ, RZ, 0x192 ;  /* 0x00000192ff087424 */ /* 0x000fe400078e00ff */
[----:B------:R-:W-:Y:S01]  /*70a0*/  IMAD.MOV.U32 R13, RZ, RZ, RZ ;  /* 0x000000ffff0d7224 */ /* 0x000fe200078e00ff */
[----:B------:R-:W3:Y:S01]  /*70b0*/  LDCU.64 UR6, c[0x4][0x80] ;  /* 0x01001000ff0677ac */ /* 0x000ee20008000a00 */
[----:B------:R-:W4:Y:S01]  /*70c0*/  LDC.64 R2, c[0x4][R3] ;  /* 0x0100000003027b82 */ /* 0x000f220000000a00 */
[----:B------:R-:W5:Y:S01]  /*70d0*/  LDCU.64 UR4, c[0x4][0x18] ;  /* 0x01000300ff0477ac */ /* 0x000f620008000a00 */
[----:B--2---:R-:W-:Y:S01]  /*70e0*/  MOV R5, UR9 ;  /* 0x0000000900057c02 */ /* 0x004fe20008000f00 */
[----:B------:R-:W-:Y:S01]  /*70f0*/  IMAD.U32 R4, RZ, RZ, UR8 ;  /* 0x00000008ff047e24 */ /* 0x000fe2000f8e00ff */
[----:B---3--:R-:W-:Y:S01]  /*7100*/  MOV R7, UR7 ;  /* 0x0000000700077c02 */ /* 0x008fe20008000f00 */
[----:B------:R-:W-:Y:S01]  /*7110*/  IMAD.U32 R6, RZ, RZ, UR6 ;  /* 0x00000006ff067e24 */ /* 0x000fe2000f8e00ff */
[----:B-----5:R-:W-:Y:S01]  /*7120*/  MOV R11, UR5 ;  /* 0x00000005000b7c02 */ /* 0x020fe20008000f00 */
[----:B------:R-:W-:Y:S02]  /*7130*/  IMAD.U32 R10, RZ, RZ, UR4 ;  /* 0x00000004ff0a7e24 */ /* 0x000fe4000f8e00ff */
[----:B------:R-:W-:Y:S07]  /*7140*/  LEPC R20, `(.L_x_107) ;  /* 0x000000001014794e */ /* 0x000fee0000000000 */
[----:B-1--4-:R-:W-:Y:S05]  /*7150*/  CALL.ABS.NOINC R2 ;  /* 0x0000000002007343 */ /* 0x012fea0003c00000 */
.L_x_107:
[----:B------:R-:W-:Y:S05]  /*7160*/  BSYNC.RECONVERGENT B6 ;  /* 0x0000000000067941 */ /* 0x000fea0003800200 */
.L_x_106:
[----:B------:R-:W-:Y:S01]  /*7170*/  F2FP.F16.E4M3.UNPACK_B R4, R149 ;  /* 0x00000095ff04723e */ /* 0x000fe200020006ff */
[----:B------:R-:W-:Y:S05]  /*7180*/  WARPSYNC.ALL ;  /* 0x0000000000007948 */ /* 0x000fea0003800000 */
[----:B------:R-:W-:Y:S01]  /*7190*/  R2UR UR4, R80 ;  /* 0x00000000500472ca */ /* 0x000fe200000e0000 */
[--C-:B------:R-:W-:Y:S01]  /*71a0*/  HADD2.F32 R88, -RZ, R4.reuse.H0_H0 ;  /* 0x20000004ff587230 */ /* 0x100fe20000004100 */
[-C--:B------:R-:W-:Y:S01]  /*71b0*/  F2FP.F16.E4M3.UNPACK_B R0, R148.reuse ;  /* 0x00000094ff00723e */ /* 0x080fe200020006ff */
[----:B------:R-:W-:Y:S01]  /*71c0*/  HADD2.F32 R83, -RZ, R4.H1_H1 ;  /* 0x30000004ff537230 */ /* 0x000fe20000004100 */
[----:B------:R-:W-:Y:S01]  /*71d0*/  F2FP.F16.E4M3.UNPACK_B R4, R151 ;  /* 0x00000097ff04723e */ /* 0x000fe200020006ff */
[----:B------:R-:W-:Y:S01]  /*71e0*/  BSSY.RECONVERGENT B0, `(.L_x_108) ;  /* 0x0000116000007945 */ /* 0x000fe20003800200 */
[----:B------:R-:W-:Y:S01]  /*71f0*/  F2FP.F16.E4M3.UNPACK_B R3, R148.H1 ;  /* 0x00000094ff03723e */ /* 0x000fe200030006ff */
[--C-:B------:R-:W-:Y:S01]  /*7200*/  HADD2.F32 R2, -RZ, R0.reuse.H0_H0 ;  /* 0x20000000ff027230 */ /* 0x100fe20000004100 */
[----:B-1----:R-:W-:Y:S01]  /*7210*/  F2FP.F16.E4M3.UNPACK_B R135, R162 ;  /* 0x000000a2ff87723e */ /* 0x002fe200020006ff */
[----:B------:R-:W-:Y:S01]  /*7220*/  HADD2.F32 R82, -RZ, R0.H1_H1 ;  /* 0x30000000ff527230 */ /* 0x000fe20000004100 */
[----:B------:R-:W-:Y:S01]  /*7230*/  F2FP.F16.E4M3.UNPACK_B R0, R149.H1 ;  /* 0x00000095ff00723e */ /* 0x000fe200030006ff */
[--C-:B------:R-:W-:Y:S01]  /*7240*/  HADD2.F32 R84, -RZ, R3.reuse.H0_H0 ;  /* 0x20000003ff547230 */ /* 0x100fe20000004100 */
[----:B------:R-:W-:Y:S01]  /*7250*/  F2FP.F16.E4M3.UNPACK_B R125, R159.H1 ;  /* 0x0000009fff7d723e */ /* 0x000fe200030006ff */
[----:B------:R-:W-:Y:S01]  /*7260*/  HADD2.F32 R86, -RZ, R3.H1_H1 ;  /* 0x30000003ff567230 */ /* 0x000fe20000004100 */
[-C--:B------:R-:W-:Y:S01]  /*7270*/  F2FP.F16.E4M3.UNPACK_B R3, R150.reuse ;  /* 0x00000096ff03723e */ /* 0x080fe200020006ff */
[--C-:B------:R-:W-:Y:S01]  /*7280*/  HADD2.F32 R90, -RZ, R0.reuse.H0_H0 ;  /* 0x20000000ff5a7230 */ /* 0x100fe20000004100 */
[----:B------:R-:W-:Y:S01]  /*7290*/  ISETP.NE.AND P0, PT, R189, RZ, PT ;  /* 0x000000ffbd00720c */ /* 0x000fe20003f05270 */
[----:B------:R-:W-:Y:S01]  /*72a0*/  HADD2.F32 R85, -RZ, R0.H1_H1 ;  /* 0x30000000ff557230 */ /* 0x000fe20000004100 */
[----:B------:R-:W-:Y:S01]  /*72b0*/  F2FP.F16.E4M3.UNPACK_B R0, R150.H1 ;  /* 0x00000096ff00723e */ /* 0x000fe200030006ff */
[--C-:B------:R-:W-:Y:S01]  /*72c0*/  HADD2.F32 R92, -RZ, R3.reuse.H0_H0 ;  /* 0x20000003ff5c7230 */ /* 0x100fe20000004100 */
[----:B------:R-:W-:Y:S01]  /*72d0*/  ISETP.NE.AND P6, PT, R198, RZ, PT ;  /* 0x000000ffc600720c */ /* 0x000fe20003fc5270 */
[----:B------:R-:W-:Y:S01]  /*72e0*/  HADD2.F32 R87, -RZ, R3.H1_H1 ;  /* 0x30000003ff577230 */ /* 0x000fe20000004100 */
[----:B------:R-:W-:Y:S01]  /*72f0*/  F2FP.F16.E4M3.UNPACK_B R3, R151.H1 ;  /* 0x00000097ff03723e */ /* 0x000fe200030006ff */
[--C-:B------:R-:W-:Y:S02]  /*7300*/  HADD2.F32 R94, -RZ, R0.reuse.H0_H0 ;  /* 0x20000000ff5e7230 */ /* 0x100fe40000004100 */
[----:B------:R-:W-:Y:S01]  /*7310*/  HADD2.F32 R89, -RZ, R0.H1_H1 ;  /* 0x30000000ff597230 */ /* 0x000fe20000004100 */
[-C--:B------:R-:W-:Y:S01]  /*7320*/  F2FP.F16.E4M3.UNPACK_B R0, R152.reuse ;  /* 0x00000098ff00723e */ /* 0x080fe200020006ff */
[--C-:B------:R-:W-:Y:S02]  /*7330*/  HADD2.F32 R96, -RZ, R4.reuse.H0_H0 ;  /* 0x20000004ff607230 */ /* 0x100fe40000004100 */
[----:B------:R-:W-:Y:S01]  /*7340*/  HADD2.F32 R91, -RZ, R4.H1_H1 ;  /* 0x30000004ff5b7230 */ /* 0x000fe20000004100 */
[-C--:B------:R-:W-:Y:S01]  /*7350*/  F2FP.F16.E4M3.UNPACK_B R4, R153.reuse ;  /* 0x00000099ff04723e */ /* 0x080fe200020006ff */
[--C-:B------:R-:W-:Y:S02]  /*7360*/  HADD2.F32 R100, -RZ, R0.reuse.H0_H0 ;  /* 0x20000000ff647230 */ /* 0x100fe40000004100 */
[----:B------:R-:W-:Y:S01]  /*7370*/  HADD2.F32 R95, -RZ, R0.H1_H1 ;  /* 0x30000000ff5f7230 */ /* 0x000fe20000004100 */
[----:B------:R-:W-:Y:S01]  /*7380*/  F2FP.F16.E4M3.UNPACK_B R0, R153.H1 ;  /* 0x00000099ff00723e */ /* 0x000fe200030006ff */
[--C-:B------:R-:W-:Y:S02]  /*7390*/  HADD2.F32 R98, -RZ, R3.reuse.H0_H0 ;  /* 0x20000003ff627230 */ /* 0x100fe40000004100 */
[----:B------:R-:W-:Y:S01]  /*73a0*/  HADD2.F32 R93, -RZ, R3.H1_H1 ;  /* 0x30000003ff5d7230 */ /* 0x000fe20000004100 */
[----:B------:R-:W-:Y:S01]  /*73b0*/  F2FP.F16.E4M3.UNPACK_B R3, R152.H1 ;  /* 0x00000098ff03723e */ /* 0x000fe200030006ff */
[--C-:B------:R-:W-:Y:S02]  /*73c0*/  HADD2.F32 R106, -RZ, R0.reuse.H0_H0 ;  /* 0x20000000ff6a7230 */ /* 0x100fe40000004100 */
[----:B------:R-:W-:Y:S01]  /*73d0*/  HADD2.F32 R101, -RZ, R0.H1_H1 ;  /* 0x30000000ff657230 */ /* 0x000fe20000004100 */
[-C--:B------:R-:W-:Y:S01]  /*73e0*/  F2FP.F16.E4M3.UNPACK_B R0, R154.reuse.H1 ;  /* 0x0000009aff00723e */ /* 0x080fe200030006ff */
[--C-:B------:R-:W-:Y:S02]  /*73f0*/  HADD2.F32 R104, -RZ, R4.reuse.H0_H0 ;  /* 0x20000004ff687230 */ /* 0x100fe40000004100 */
[----:B------:R-:W-:Y:S01]  /*7400*/  HADD2.F32 R99, -RZ, R4.H1_H1 ;  /* 0x30000004ff637230 */ /* 0x000fe20000004100 */
[----:B------:R-:W-:Y:S01]  /*7410*/  F2FP.F16.E4M3.UNPACK_B R4, R155 ;  /* 0x0000009bff04723e */ /* 0x000fe200020006ff */
[--C-:B------:R-:W-:Y:S02]  /*7420*/  HADD2.F32 R102, -RZ, R3.reuse.H0_H0 ;  /* 0x20000003ff667230 */ /* 0x100fe40000004100 */
[----:B------:R-:W-:Y:S01]  /*7430*/  HADD2.F32 R97, -RZ, R3.H1_H1 ;  /* 0x30000003ff617230 */ /* 0x000fe20000004100 */
[----:B------:R-:W-:Y:S01]  /*7440*/  F2FP.F16.E4M3.UNPACK_B R3, R154 ;  /* 0x0000009aff03723e */ /* 0x000fe200020006ff */
[--C-:B------:R-:W-:Y:S02]  /*7450*/  HADD2.F32 R110, -RZ, R0.reuse.H0_H0 ;  /* 0x20000000ff6e7230 */ /* 0x100fe40000004100 */
[----:B------:R-:W-:Y:S01]  /*7460*/  HADD2.F32 R105, -RZ, R0.H1_H1 ;  /* 0x30000000ff697230 */ /* 0x000fe20000004100 */
[-C--:B------:R-:W-:Y:S01]  /*7470*/  F2FP.F16.E4M3.UNPACK_B R0, R156.reuse ;  /* 0x0000009cff00723e */ /* 0x080fe200020006ff */
[--C-:B------:R-:W-:Y:S02]  /*7480*/  HADD2.F32 R112, -RZ, R4.reuse.H0_H0 ;  /* 0x20000004ff707230 */ /* 0x100fe40000004100 */
[----:B------:R-:W-:Y:S01]  /*7490*/  HADD2.F32 R107, -RZ, R4.H1_H1 ;  /* 0x30000004ff6b7230 */ /* 0x000fe20000004100 */
[----:B------:R-:W-:Y:S01]  /*74a0*/  F2FP.F16.E4M3.UNPACK_B R4, R157 ;  /* 0x0000009dff04723e */ /* 0x000fe200020006ff */
[--C-:B------:R-:W-:Y:S02]  /*74b0*/  HADD2.F32 R108, -RZ, R3.reuse.H0_H0 ;  /* 0x20000003ff6c7230 */ /* 0x100fe40000004100 */
[----:B------:R-:W-:Y:S01]  /*74c0*/  HADD2.F32 R103, -RZ, R3.H1_H1 ;  /* 0x30000003ff677230 */ /* 0x000fe20000004100 */
[----:B------:R-:W-:Y:S01]  /*74d0*/  F2FP.F16.E4M3.UNPACK_B R3, R155.H1 ;  /* 0x0000009bff03723e */ /* 0x000fe200030006ff */
[--C-:B------:R-:W-:Y:S02]  /*74e0*/  HADD2.F32 R116, -RZ, R0.reuse.H0_H0 ;  /* 0x20000000ff747230 */ /* 0x100fe40000004100 */
[----:B------:R-:W-:Y:S01]  /*74f0*/  HADD2.F32 R111, -RZ, R0.H1_H1 ;  /* 0x30000000ff6f7230 */ /* 0x000fe20000004100 */
[----:B------:R-:W-:Y:S01]  /*7500*/  F2FP.F16.E4M3.UNPACK_B R0, R156.H1 ;  /* 0x0000009cff00723e */ /* 0x000fe200030006ff */
[--C-:B------:R-:W-:Y:S02]  /*7510*/  HADD2.F32 R120, -RZ, R4.reuse.H0_H0 ;  /* 0x20000004ff787230 */ /* 0x100fe40000004100 */
[----:B------:R-:W-:Y:S02]  /*7520*/  HADD2.F32 R115, -RZ, R4.H1_H1 ;  /* 0x30000004ff737230 */ /* 0x000fe40000004100 */
[--C-:B------:R-:W-:Y:S01]  /*7530*/  HADD2.F32 R114, -RZ, R3.reuse.H0_H0 ;  /* 0x20000003ff727230 */ /* 0x100fe20000004100 */
[----:B------:R-:W1:Y:S01]  /*7540*/  LDTM.x64 R4, tmem[UR4+0x40] ;  /* 0x00004004000479ee */ /* 0x000e620008340000 */
[----:B------:R-:W-:Y:S01]  /*7550*/  HADD2.F32 R109, -RZ, R3.H1_H1 ;  /* 0x30000003ff6d7230 */ /* 0x000fe20000004100 */
[----:B------:R-:W-:Y:S01]  /*7560*/  F2FP.F16.E4M3.UNPACK_B R3, R157.H1 ;  /* 0x0000009dff03723e */ /* 0x000fe200030006ff */
        /* <DEDUP_REMOVED lines=14> */
[----:B------:R-:W-:Y:S01]  /*7650*/  F2FP.F16.E4M3.UNPACK_B R0, R160.H1 ;  /* 0x000000a0ff00723e */ /* 0x000fe200030006ff */
[--C-:B------:R-:W-:Y:S02]  /*7660*/  HADD2.F32 R132, -RZ, R3.reuse.H0_H0 ;  /* 0x20000003ff847230 */ /* 0x100fe40000004100 */
[C---:B-1----:R-:W-:Y:S01]  /*7670*/  FMUL R7, R78.reuse, R7 ;  /* 0x000000074e077220 */ /* 0x042fe20000400000 */
        /* <DEDUP_REMOVED lines=10> */
[C---:B------:R-:W-:Y:S01]  /*7720*/  FMUL R0, R78.reuse, R4 ;  /* 0x000000044e007220 */ /* 0x040fe20000400000 */
[--C-:B------:R-:W-:Y:S01]  /*7730*/  HADD2.F32 R140, -RZ, R135.reuse.H0_H0 ;  /* 0x20000087ff8c7230 */ /* 0x100fe20000004100 */
[----:B------:R-:W-:Y:S01]  /*7740*/  F2FP.F16.E4M3.UNPACK_B R4, R163 ;  /* 0x000000a3ff04723e */ /* 0x000fe200020006ff */
[----:B------:R-:W-:Y:S02]  /*7750*/  HADD2.F32 R135, -RZ, R135.H1_H1 ;  /* 0x30000087ff877230 */ /* 0x000fe40000004100 */
[C---:B------:R-:W-:Y:S01]  /*7760*/  FFMA R0, R81.reuse, R2, R0 ;  /* 0x0000000251007223 */ /* 0x040fe20000000000 */
[C---:B------:R-:W-:Y:S01]  /*7770*/  FMUL R2, R78.reuse, R5 ;  /* 0x000000054e027220 */ /* 0x040fe20000400000 */
[--C-:B------:R-:W-:Y:S01]  /*7780*/  HADD2.F32 R142, -RZ, R3.reuse.H0_H0 ;  /* 0x20000003ff8e7230 */ /* 0x100fe20000004100 */
[----:B------:R-:W-:Y:S01]  /*7790*/  F2FP.F16.E4M3.UNPACK_B R5, R163.H1 ;  /* 0x000000a3ff05723e */ /* 0x000fe200030006ff */
[----:B------:R-:W-:Y:S02]  /*77a0*/  HADD2.F32 R137, -RZ, R3.H1_H1 ;  /* 0x30000003ff897230 */ /* 0x000fe40000004100 */
[C---:B------:R-:W-:Y:S01]  /*77b0*/  FFMA R2, R81.reuse, R82, R2 ;  /* 0x0000005251027223 */ /* 0x040fe20000000002 */
[--C-:B------:R-:W-:Y:S02]  /*77c0*/  HADD2.F32 R82, -RZ, R4.reuse.H0_H0 ;  /* 0x20000004ff527230 */ /* 0x100fe40000004100 */
[C---:B------:R-:W-:Y:S01]  /*77d0*/  FMUL R3, R78.reuse, R6 ;  /* 0x000000064e037220 */ /* 0x040fe20000400000 */
[----:B------:R-:W-:Y:S02]  /*77e0*/  HADD2.F32 R139, -RZ, R4.H1_H1 ;  /* 0x30000004ff8b7230 */ /* 0x000fe40000004100 */
[C---:B------:R-:W-:Y:S01]  /*77f0*/  FMUL R4, R78.reuse, R9 ;  /* 0x000000094e047220 */ /* 0x040fe20000400000 */
[--C-:B------:R-:W-:Y:S02]  /*7800*/  HADD2.F32 R141, -RZ, R5.reuse.H1_H1 ;  /* 0x30000005ff8d7230 */ /* 0x100fe40000004100 */
[C---:B------:R-:W-:Y:S01]  /*7810*/  FFMA R3, R81.reuse, R84, R3 ;  /* 0x0000005451037223 */ /* 0x040fe20000000003 */
[----:B------:R-:W-:Y:S01]  /*7820*/  FFMA R7, R81, R86, R7 ;  /* 0x0000005651077223 */ /* 0x000fe20000000007 */
[----:B------:R-:W-:Y:S02]  /*7830*/  HADD2.F32 R84, -RZ, R5.H0_H0 ;  /* 0x20000005ff547230 */ /* 0x000fe40000004100 */
[C---:B------:R-:W-:Y:S01]  /*7840*/  FMUL R5, R78.reuse, R10 ;  /* 0x0000000a4e057220 */ /* 0x040fe20000400000 */
[C---:B------:R-:W-:Y:S01]  /*7850*/  FMUL R6, R78.reuse, R11 ;  /* 0x0000000b4e067220 */ /* 0x040fe20000400000 */
[C---:B------:R-:W-:Y:S01]  /*7860*/  FMUL R11, R78.reuse, R16 ;  /* 0x000000104e0b7220 */ /* 0x040fe20000400000 */
[----:B------:R-:W-:Y:S01]  /*7870*/  F2FP.SATFINITE.E4M3.F32.PACK_AB_MERGE_C R143, R7, R3, RZ ;  /* 0x00000003078f723e */ /* 0x000fe200048070ff */
[C---:B------:R-:W-:Y:S01]  /*7880*/  FMUL R3, R78.reuse, R8 ;  /* 0x000000084e037220 */ /* 0x040fe20000400000 */
[C---:B------:R-:W-:Y:S01]  /*7890*/  FMUL R7, R78.reuse, R12 ;  /* 0x0000000c4e077220 */ /* 0x040fe20000400000 */
[C---:B------:R-:W-:Y:S01]  /*78a0*/  FMUL R8, R78.reuse, R13 ;  /* 0x0000000d4e087220 */ /* 0x040fe20000400000 */
[C---:B------:R-:W-:Y:S01]  /*78b0*/  FMUL R12, R78.reuse, R17 ;  /* 0x000000114e0c7220 */ /* 0x040fe20000400000 */
[C---:B------:R-:W-:Y:S01]  /*78c0*/  FFMA R3, R81.reuse, R88, R3 ;  /* 0x0000005851037223 */ /* 0x040fe20000000003 */
[C---:B------:R-:W-:Y:S01]  /*78d0*/  FFMA R4, R81.reuse, R83, R4 ;  /* 0x0000005351047223 */ /* 0x040fe20000000004 */
[C---:B------:R-:W-:Y:S01]  /*78e0*/  FFMA R5, R81.reuse, R90, R5 ;  /* 0x0000005a51057223 */ /* 0x040fe20000000005 */
[C---:B------:R-:W-:Y:S01]  /*78f0*/  FFMA R6, R81.reuse, R85, R6 ;  /* 0x0000005551067223 */ /* 0x040fe20000000006 */
[C---:B------:R-:W-:Y:S01]  /*7900*/  FFMA R7, R81.reuse, R92, R7 ;  /* 0x0000005c51077223 */ /* 0x040fe20000000007 */
[C---:B------:R-:W-:Y:S01]  /*7910*/  FFMA R8, R81.reuse, R87, R8 ;  /* 0x0000005751087223 */ /* 0x040fe20000000008 */
[C---:B------:R-:W-:Y:S01]  /*7920*/  FMUL R16, R78.reuse, R21 ;  /* 0x000000154e107220 */ /* 0x040fe20000400000 */
[----:B------:R-:W-:Y:S01]  /*7930*/  FMUL R9, R78, R14 ;  /* 0x0000000e4e097220 */ /* 0x000fe20000400000 */
[----:B------:R-:W-:Y:S01]  /*7940*/  F2FP.SATFINITE.E4M3.F32.PACK_AB_MERGE_C R5, R6, R5, RZ ;  /* 0x000000050605723e */ /* 0x000fe200048070ff */
[C---:B------:R-:W-:Y:S01]  /*7950*/  FMUL R10, R78.reuse, R15 ;  /* 0x0000000f4e0a7220 */ /* 0x040fe20000400000 */
[C---:B------:R-:W-:Y:S01]  /*7960*/  FMUL R15, R78.reuse, R20 ;  /* 0x000000144e0f7220 */ /* 0x040fe20000400000 */
[C---:B------:R-:W-:Y:S01]  /*7970*/  FFMA R9, R81.reuse, R94, R9 ;  /* 0x0000005e51097223 */ /* 0x040fe20000000009 */
[C---:B------:R-:W-:Y:S01]  /*7980*/  FMUL R20, R78.reuse, R25 ;  /* 0x000000194e147220 */ /* 0x040fe20000400000 */
[C---:B------:R-:W-:Y:S01]  /*7990*/  FFMA R10, R81.reuse, R89, R10 ;  /* 0x00000059510a7223 */ /* 0x040fe2000000000a */
[C---:B------:R-:W-:Y:S01]  /*79a0*/  FFMA R11, R81.reuse, R96, R11 ;  /* 0x00000060510b7223 */ /* 0x040fe2000000000b */
[C---:B------:R-:W-:Y:S01]  /*79b0*/  FFMA R12, R81.reuse, R91, R12 ;  /* 0x0000005b510c7223 */ /* 0x040fe2000000000c */
[C---:B------:R-:W-:Y:S01]  /*79c0*/  FMUL R13, R78.reuse, R18 ;  /* 0x000000124e0d7220 */ /* 0x040fe20000400000 */
[----:B------:R-:W-:Y:S01]  /*79d0*/  FMUL R14, R78, R19 ;  /* 0x000000134e0e7220 */ /* 0x000fe20000400000 */
[----:B------:R-:W-:Y:S01]  /*79e0*/  F2FP.SATFINITE.E4M3.F32.PACK_AB_MERGE_C R9, R10, R9, RZ ;  /* 0x000000090a09723e */ /* 0x000fe200048070ff */
[C---:B------:R-:W-:Y:S01]  /*79f0*/  FMUL R19, R78.reuse, R24 ;  /* 0x000000184e137220 */ /* 0x040fe20000400000 */
        /* <DEDUP_REMOVED lines=17> */
[----:B------:R-:W-:Y:S01]  /*7b10*/  FMUL R27, R78, R32 ;  /* 0x000000204e1b7220 */ /* 0x000fe20000400000 */
[C---:B------:R-:W-:Y:S01]  /*7b20*/  FFMA R21, R81.reuse, R106, R21 ;  /* 0x0000006a51157223 */ /* 0x040fe20000000015 */
[C---:B------:R-:W-:Y:S01]  /*7b30*/  FFMA R22, R81.reuse, R101, R22 ;  /* 0x0000006551167223 */ /* 0x040fe20000000016 */
[----:B------:R-:W-:Y:S01]  /*7b40*/  F2FP.SATFINITE.E4M3.F32.PACK_AB_MERGE_C R16, R16, R15, R17 ;  /* 0x0000000f1010723e */ /* 0x000fe20004807011 */
[C---:B------:R-:W-:Y:S01]  /*7b50*/  FFMA R23, R81.reuse, R108, R23 ;  /* 0x0000006c51177223 */ /* 0x040fe20000000017 */
[C---:B------:R-:W-:Y:S01]  /*7b60*/  FFMA R24, R81.reuse, R103, R24 ;  /* 0x0000006751187223 */ /* 0x040fe20000000018 */
[----:B------:R-:W-:Y:S01]  /*7b70*/  FMUL R32, R78, R37 ;  /* 0x000000254e207220 */ /* 0x000fe20000400000 */
[----:B------:R-:W-:Y:S01]  /*7b80*/  F2FP.SATFINITE.E4M3.F32.PACK_AB_MERGE_C R21, R22, R21, RZ ;  /* 0x000000151615723e */ /* 0x000fe200048070ff */
[C---:B------:R-:W-:Y:S01]  /*7b90*/  FMUL R25, R78.reuse, R30 ;  /* 0x0000001e4e197220 */ /* 0x040fe20000400000 */
[C---:B------:R-:W-:Y:S01]  /*7ba0*/  FMUL R26, R78.reuse, R31 ;  /* 0x0000001f4e1a7220 */ /* 0x040fe20000400000 */
[----:B------:R-:W-:Y:S01]  /*7bb0*/  FMUL R31, R78, R36 ;  /* 0x000000244e1f7220 */ /* 0x000fe20000400000 */
[----:B------:R-:W-:Y:S01]  /*7bc0*/  F2FP.SATFINITE.E4M3.F32.PACK_AB_MERGE_C R17, R20, R19, R21 ;  /* 0x000000131411723e */ /* 0x000fe20004807015 */
        /* <DEDUP_REMOVED lines=8> */
[----:B------:R-:W-:Y:S01]  /*7c50*/  FMUL R35, R78, R40 ;  /* 0x000000284e237220 */ /* 0x000fe20000400000 */
[C---:B------:R-:W-:Y:S01]  /*7c60*/  FFMA R29, R81.reuse, R114, R29 ;  /* 0x00000072511d7223 */ /* 0x040fe2000000001d */
[----:B------:R-:W-:Y:S01]  /*7c70*/  F2FP.SATFINITE.E4M3.F32.PACK_AB_MERGE_C R18, R24, R23, R18 ;  /* 0x000000171812723e */ /* 0x000fe20004807012 */
        /* <DEDUP_REMOVED lines=22> */
[C---:B------:R-:W-:Y:S01]  /*7de0*/  FMUL R41, R78.reuse, R46 ;  /* 0x0000002e4e297220 */ /* 0x040fe20000400000 */
[C---:B------:R-:W-:Y:S01]  /*7df0*/  FMUL R42, R78.reuse, R47 ;  /* 0x0000002f4e2a7220 */ /* 0x040fe20000400000 */
[C---:B------:R-:W-:Y:S01]  /*7e00*/  FFMA R40, R81.reuse, R119, R40 ;  /* 0x0000007751287223 */ /* 0x040fe20000000028 */
[--C-:B------:R-:W-:Y:S02]  /*7e10*/  HADD2.F32 R130, -RZ, R125.reuse.H0_H0 ;  /* 0x2000007dff827230 */ /* 0x100fe40000004100 */
[C---:B------:R-:W-:Y:S01]  /*7e20*/  FFMA R41, R81.reuse, R126, R41 ;  /* 0x0000007e51297223 */ /* 0x040fe20000000029 */
[----:B------:R-:W-:Y:S02]  /*7e30*/  HADD2.F32 R125, -RZ, R125.H1_H1 ;  /* 0x3000007dff7d7230 */ /* 0x000fe40000004100 */
[C---:B------:R-:W-:Y:S01]  /*7e40*/  FMUL R45, R78.reuse, R50 ;  /* 0x000000324e2d7220 */ /* 0x040fe20000400000 */
[C---:B------:R-:W-:Y:S01]  /*7e50*/  FFMA R42, R81.reuse, R121, R42 ;  /* 0x00000079512a7223 */ /* 0x040fe2000000002a */
[C---:B------:R-:W-:Y:S01]  /*7e60*/  FMUL R46, R78.reuse, R51 ;  /* 0x000000334e2e7220 */ /* 0x040fe20000400000 */
[C---:B------:R-:W-:Y:S01]  /*7e70*/  FFMA R43, R81.reuse, R128, R43 ;  /* 0x00000080512b7223 */ /* 0x040fe2000000002b */
[C---:B------:R-:W-:Y:S01]  /*7e80*/  FMUL R47, R78.reuse, R52 ;  /* 0x000000344e2f7220 */ /* 0x040fe20000400000 */
        /* <DEDUP_REMOVED lines=10> */
[C---:B------:R-:W-:Y:S01]  /*7f30*/  FFMA R45, R81.reuse, R130, R45 ;  /* 0x00000082512d7223 */ /* 0x040fe2000000002d */
[C---:B------:R-:W-:Y:S01]  /*7f40*/  FMUL R59, R78.reuse, R64 ;  /* 0x000000404e3b7220 */ /* 0x040fe20000400000 */
[C---:B------:R-:W-:Y:S01]  /*7f50*/  FMUL R60, R78.reuse, R65 ;  /* 0x000000414e3c7220 */ /* 0x040fe20000400000 */
[C---:B------:R-:W-:Y:S01]  /*7f60*/  FMUL R61, R78.reuse, R66 ;  /* 0x000000424e3d7220 */ /* 0x040fe20000400000 */
[----:B------:R-:W-:Y:S01]  /*7f70*/  FMUL R62, R78, R67 ;  /* 0x000000434e3e7220 */ /* 0x000fe20000400000 */
[C---:B------:R-:W-:Y:S01]  /*7f80*/  FFMA R46, R81.reuse, R125, R46 ;  /* 0x0000007d512e7223 */ /* 0x040fe2000000002e */
[----:B------:R-:W-:Y:S01]  /*7f90*/  F2FP.SATFINITE.E4M3.F32.PACK_AB_MERGE_C R64, R2, R0, R143 ;  /* 0x000000000240723e */ /* 0x000fe2000480708f */
[C---:B------:R-:W-:Y:S01]  /*7fa0*/  FFMA R47, R81.reuse, R132, R47 ;  /* 0x00000084512f7223 */ /* 0x040fe2000000002f */
[----:B------:R-:W-:Y:S01]  /*7fb0*/  F2FP.SATFINITE.E4M3.F32.PACK_AB_MERGE_C R65, R4, R3, R5 ;  /* 0x000000030441723e */ /* 0x000fe20004807005 */
[C---:B------:R-:W-:Y:S01]  /*7fc0*/  FFMA R48, R81.reuse, R127, R48 ;  /* 0x0000007f51307223 */ /* 0x040fe20000000030 */
[----:B------:R-:W-:Y:S01]  /*7fd0*/  F2FP.SATFINITE.E4M3.F32.PACK_AB_MERGE_C R66, R8, R7, R9 ;  /* 0x000000070842723e */ /* 0x000fe20004807009 */
[C---:B------:R-:W-:Y:S01]  /*7fe0*/  FFMA R49, R81.reuse, R134, R49 ;  /* 0x0000008651317223 */ /* 0x040fe20000000031 */
[----:B------:R-:W-:Y:S01]  /*7ff0*/  F2FP.SATFINITE.E4M3.F32.PACK_AB_MERGE_C R67, R12, R11, R13 ;  /* 0x0000000b0c43723e */ /* 0x000fe2000480700d */
[----:B------:R-:W-:Y:S01]  /*8000*/  FMUL R53, R78, R58 ;  /* 0x0000003a4e357220 */ /* 0x000fe20000400000 */
[C---:B------:R-:W-:Y:S01]  /*8010*/  FFMA R50, R81.reuse, R129, R50 ;  /* 0x0000008151327223 */ /* 0x040fe20000000032 */
[C---:B------:R-:W-:Y:S01]  /*8020*/  FFMA R51, R81.reuse, R136, R51 ;  /* 0x0000008851337223 */ /* 0x040fe20000000033 */
[C---:B------:R-:W-:Y:S01]  /*8030*/  FFMA R52, R81.reuse, R131, R52 ;  /* 0x0000008351347223 */ /* 0x040fe20000000034 */
[----:B------:R1:W-:Y:S01]  /*8040*/  STS.128 [R172+UR49+0xa200], R64 ;  /* 0x00a20040ac007988 */ /* 0x0003e20008000c31 */
[C---:B------:R-:W-:Y:S01]  /*8050*/  FFMA R53, R81.reuse, R138, R53 ;  /* 0x0000008a51357223 */ /* 0x040fe20000000035 */
[----:B------:R-:W-:Y:S01]  /*8060*/  F2FP.SATFINITE.E4M3.F32.PACK_AB_MERGE_C R37, R38, R37, RZ ;  /* 0x000000252625723e */ /* 0x000fe200048070ff */
[C---:B------:R-:W-:Y:S01]  /*8070*/  FFMA R54, R81.reuse, R133, R54 ;  /* 0x0000008551367223 */ /* 0x040fe20000000036 */
[----:B------:R-:W-:Y:S01]  /*8080*/  FMUL R58, R78, R63 ;  /* 0x0000003f4e3a7220 */ /* 0x000fe20000400000 */
[C---:B------:R-:W-:Y:S01]  /*8090*/  FFMA R55, R81.reuse, R140, R55 ;  /* 0x0000008c51377223 */ /* 0x040fe20000000037 */
[C---:B------:R-:W-:Y:S01]  /*80a0*/  FFMA R56, R81.reuse, R135, R56 ;  /* 0x0000008751387223 */ /* 0x040fe20000000038 */
[C---:B------:R-:W-:Y:S01]  /*80b0*/  FFMA R57, R81.reuse, R142, R57 ;  /* 0x0000008e51397223 */ /* 0x040fe20000000039 */
[----:B------:R1:W-:Y:S01]  /*80c0*/  STS.128 [R192+0xa010], R16 ;  /* 0x00a01010c0007388 */ /* 0x0003e20000000c00 */
[----:B------:R-:W-:Y:S01]  /*80d0*/  F2FP.SATFINITE.E4M3.F32.PACK_AB_MERGE_C R33, R36, R35, R37 ;  /* 0x000000232421723e */ /* 0x000fe20004807025 */
[C---:B------:R-:W-:Y:S01]  /*80e0*/  FFMA R58, R81.reuse, R137, R58 ;  /* 0x00000089513a7223 */ /* 0x040fe2000000003a */
[----:B------:R-:W-:Y:S01]  /*80f0*/  F2FP.SATFINITE.E4M3.F32.PACK_AB_MERGE_C R34, R42, R41, RZ ;  /* 0x000000292a22723e */ /* 0x000fe200048070ff */
[C---:B------:R-:W-:Y:S01]  /*8100*/  FFMA R59, R81.reuse, R82, R59 ;  /* 0x00000052513b7223 */ /* 0x040fe2000000003b */
[----:B------:R-:W-:Y:S01]  /*8110*/  F2FP.SATFINITE.E4M3.F32.PACK_AB_MERGE_C R35, R46, R45, RZ ;  /* 0x0000002d2e23723e */ /* 0x000fe200048070ff */
        /* <DEDUP_REMOVED lines=25> */
[----:B------:R-:W-:Y:S02]  /*82b0*/  UIADD3 UR8, UP0, UPT, UR52, 0x680, URZ ;  /* 0x0000068034087890 */ /* 0x000fe4000ff1e0ff */
[----:B------:R-:W-:Y:S02]  /*82c0*/  UIADD3 UR5, UPT, UPT, UR41, 0x40, URZ ;  /* 0x0000004029057890 */ /* 0x000fe4000fffe0ff */
[----:B------:R-:W-:Y:S02]  /*82d0*/  UIADD3 UR4, UPT, UPT, UR49, 0xa200, URZ ;  /* 0x0000a20031047890 */ /* 0x000fe4000fffe0ff */
[----:B------:R-:W-:Y:S01]  /*82e0*/  UIADD3.X UR9, UPT, UPT, URZ, UR53, URZ, UP0, !UPT ;  /* 0x00000035ff097290 */ /* 0x000fe200087fe4ff */
[----:B------:R-:W-:Y:S01]  /*82f0*/  UMOV UR6, UR42 ;  /* 0x0000002a00067c82 */ /* 0x000fe20008000000 */
[----:B------:R-:W-:Y:S07]  /*8300*/  UMOV UR7, UR36 ;  /* 0x0000002400077c82 */ /* 0x000fee0008000000 */
[----:B------:R2:W-:Y:S01]  /*8310*/  UTMASTG.3D [UR4], [UR8] ;  /* 0x00000004080073b5 */ /* 0x0005e20008010000 */
[----:B------:R0:W-:Y:S01]  /*8320*/  UTMACMDFLUSH ;  /* 0x00000000000079b7 */ /* 0x0001e20000000000 */
[----:B--2---:R-:W-:Y:S04]  /*8330*/  DEPBAR.LE SB0, 0x1 ;  /* 0x000080400000791a */ /* 0x004fe80000000000 */
.L_x_109:
[----:B------:R-:W-:Y:S05]  /*8340*/  BSYNC.RECONVERGENT B0 ;  /* 0x0000000000007941 */ /* 0x000fea0003800200 */
.L_x_108:
        /* <DEDUP_REMOVED lines=16> */
.L_x_113:
[----:B------:R-:W-:Y:S05]  /*8450*/  BSYNC B0 ;  /* 0x0000000000007941 */ /* 0x000fea0003800000 */
.L_x_112:
        /* <DEDUP_REMOVED lines=20> */
.L_x_111:
[----:B------:R-:W-:Y:S05]  /*85a0*/  BSYNC B1 ;  /* 0x0000000000017941 */ /* 0x000fea0003800000 */
.L_x_110:
[----:B--2---:R-:W-:Y:S01]  /*85b0*/  VIADD R0, R80, 0x80 ;  /* 0x0000008050007836 */ /* 0x004fe20000000000 */
        /* <DEDUP_REMOVED lines=10> */
[----:B------:R-:W5:Y:S01]  /*8660*/  LDCU.64 UR6, c[0x4][0x80] ;  /* 0x01001000ff0677ac */ /* 0x000f620008000a00 */
[----:B------:R-:W1:Y:S01]  /*8670*/  LDC.64 R2, c[0x4][R3] ;  /* 0x0100000003027b82 */ /* 0x000e620000000a00 */
[----:B------:R-:W3:Y:S01]  /*8680*/  LDCU.64 UR4, c[0x4][0x18] ;  /* 0x01000300ff0477ac */ /* 0x000ee20008000a00 */
[----:B--2---:R-:W-:Y:S01]  /*8690*/  MOV R5, UR9 ;  /* 0x0000000900057c02 */ /* 0x004fe20008000f00 */
[----:B------:R-:W-:Y:S01]  /*86a0*/  IMAD.U32 R4, RZ, RZ, UR8 ;  /* 0x00000008ff047e24 */ /* 0x000fe2000f8e00ff */
[----:B-----5:R-:W-:Y:S01]  /*86b0*/  MOV R7, UR7 ;  /* 0x0000000700077c02 */ /* 0x020fe20008000f00 */
[----:B------:R-:W-:Y:S01]  /*86c0*/  IMAD.U32 R6, RZ, RZ, UR6 ;  /* 0x00000006ff067e24 */ /* 0x000fe2000f8e00ff */
[----:B---3--:R-:W-:Y:S01]  /*86d0*/  MOV R11, UR5 ;  /* 0x00000005000b7c02 */ /* 0x008fe20008000f00 */
[----:B------:R-:W-:Y:S02]  /*86e0*/  IMAD.U32 R10, RZ, RZ, UR4 ;  /* 0x00000004ff0a7e24 */ /* 0x000fe4000f8e00ff */
[----:B------:R-:W-:Y:S07]  /*86f0*/  LEPC R20, `(.L_x_116) ;  /* 0x000000001014794e */ /* 0x000fee0000000000 */
[----:B-1--4-:R-:W-:Y:S05]  /*8700*/  CALL.ABS.NOINC R2 ;  /* 0x0000000002007343 */ /* 0x012fea0003c00000 */
.L_x_116:
[----:B------:R-:W-:Y:S05]  /*8710*/  BSYNC.RECONVERGENT B6 ;  /* 0x0000000000067941 */ /* 0x000fea0003800200 */
.L_x_115:
[----:B---3--:R-:W-:Y:S01]  /*8720*/  F2FP.F16.E4M3.UNPACK_B R4, R149 ;  /* 0x00000095ff04723e */ /* 0x008fe200020006ff */
        /* <DEDUP_REMOVED lines=13> */
[----:B----4-:R-:W-:Y:S01]  /*8800*/  F2FP.F16.E4M3.UNPACK_B R125, R159.H1 ;  /* 0x0000009fff7d723e */ /* 0x010fe200030006ff */
        /* <DEDUP_REMOVED lines=262> */
[----:B------:R-:W-:Y:S02]  /*9870*/  UIADD3 UR8, UP0, UPT, UR52, 0x680, URZ ;  /* 0x0000068034087890 */ /* 0x000fe4000ff1e0ff */
[----:B------:R-:W-:Y:S02]  /*9880*/  UIADD3 UR5, UPT, UPT, UR41, 0x80, URZ ;  /* 0x0000008029057890 */ /* 0x000fe4000fffe0ff */
[----:B------:R-:W-:Y:S01]  /*9890*/  MOV R188, UR10 ;  /* 0x0000000a00bc7c02 */ /* 0x000fe20008000f00 */
[----:B------:R-:W-:Y:S01]  /*98a0*/  UIADD3.X UR9, UPT, UPT, URZ, UR53, URZ, UP0, !UPT ;  /* 0x00000035ff097290 */ /* 0x000fe200087fe4ff */
[----:B------:R-:W-:Y:S02]  /*98b0*/  UMOV UR6, UR42 ;  /* 0x0000002a00067c82 */ /* 0x000fe40008000000 */
[----:B------:R-:W-:Y:S01]  /*98c0*/  R2UR UR4, R188 ;  /* 0x00000000bc0472ca */ /* 0x000fe200000e0000 */
[----:B------:R-:W-:Y:S11]  /*98d0*/  UMOV UR7, UR36 ;  /* 0x0000002400077c82 */ /* 0x000ff60008000000 */
[----:B------:R-:W-:Y:S01]  /*98e0*/  @!UPT UIADD3 URZ, UPT, UPT, URZ, URZ, URZ ;  /* 0x000000fffffff290 */ /* 0x000fe2000fffe0ff */
[----:B------:R2:W-:Y:S01]  /*98f0*/  UTMASTG.3D [UR4], [UR8] ;  /* 0x00000004080073b5 */ /* 0x0005e20008010000 */
[----:B------:R0:W-:Y:S01]  /*9900*/  UTMACMDFLUSH ;  /* 0x00000000000079b7 */ /* 0x0001e20000000000 */
[----:B--2---:R-:W-:Y:S04]  /*9910*/  DEPBAR.LE SB0, 0x1 ;  /* 0x000080400000791a */ /* 0x004fe80000000000 */
.L_x_118:
[----:B------:R-:W-:Y:S05]  /*9920*/  BSYNC.RECONVERGENT B0 ;  /* 0x0000000000007941 */ /* 0x000fea0003800200 */
.L_x_117:
        /* <DEDUP_REMOVED lines=16> */
.L_x_122:
[----:B------:R-:W-:Y:S05]  /*9a30*/  BSYNC B0 ;  /* 0x0000000000007941 */ /* 0x000fea0003800000 */
.L_x_121:
        /* <DEDUP_REMOVED lines=20> */
.L_x_120:
[----:B------:R-:W-:Y:S05]  /*9b80*/  BSYNC B1 ;  /* 0x0000000000017941 */ /* 0x000fea0003800000 */
.L_x_119:
[----:B--2---:R-:W-:Y:S05]  /*9b90*/  VIADD R0, R80, 0xc0 ;  /* 0x000000c050007836 */ /* 0x004fea0000000000 */
        /* <DEDUP_REMOVED lines=20> */
.L_x_124:
[----:B------:R-:W-:Y:S01]  /*9ce0*/  ISETP.NE.AND P0, PT, R189, RZ, PT ;  /* 0x000000ffbd00720c */ /* 0x000fe20003f05270 */
[----:B------:R-:W-:Y:S05]  /*9cf0*/  WARPSYNC.ALL ;  /* 0x0000000000007948 */ /* 0x000fea0003800000 */
[----:B------:R-:W-:Y:S01]  /*9d00*/  R2UR UR4, R80 ;  /* 0x00000000500472ca */ /* 0x000fe200000e0000 */
[----:B------:R-:W-:Y:S01]  /*9d10*/  BSSY.RECONVERGENT B0, `(.L_x_125) ;  /* 0x000011d000007945 */ /* 0x000fe20003800200 */
[----:B---3--:R-:W-:Y:S02]  /*9d20*/  F2FP.F16.E4M3.UNPACK_B R11, R149 ;  /* 0x00000095ff0b723e */ /* 0x008fe400020006ff */
[----:B------:R-:W-:Y:S02]  /*9d30*/  F2FP.F16.E4M3.UNPACK_B R10, R150 ;  /* 0x00000096ff0a723e */ /* 0x000fe400020006ff */
[----:B------:R-:W-:Y:S01]  /*9d40*/  F2FP.F16.E4M3.UNPACK_B R9, R151 ;  /* 0x00000097ff09723e */ /* 0x000fe200020006ff */
[--C-:B------:R-:W-:Y:S01]  /*9d50*/  HADD2.F32 R83, -RZ, R11.reuse.H0_H0 ;  /* 0x2000000bff537230 */ /* 0x100fe20000004100 */
[----:B----4-:R-:W-:Y:S01]  /*9d60*/  F2FP.F16.E4M3.UNPACK_B R8, R152 ;  /* 0x00000098ff08723e */ /* 0x010fe200020006ff */
[----:B------:R-:W-:Y:S01]  /*9d70*/  HADD2.F32 R84, -RZ, R11.H1_H1 ;  /* 0x3000000bff547230 */ /* 0x000fe20000004100 */
[----:B------:R-:W-:Y:S01]  /*9d80*/  F2FP.F16.E4M3.UNPACK_B R7, R153 ;  /* 0x00000099ff07723e */ /* 0x000fe200020006ff */
[--C-:B------:R-:W-:Y:S01]  /*9d90*/  HADD2.F32 R87, -RZ, R10.reuse.H0_H0 ;  /* 0x2000000aff577230 */ /* 0x100fe20000004100 */
[----:B------:R-:W-:Y:S01]  /*9da0*/  F2FP.F16.E4M3.UNPACK_B R6, R154 ;  /* 0x0000009aff06723e */ /* 0x000fe200020006ff */
[----:B------:R-:W-:Y:S01]  /*9db0*/  HADD2.F32 R88, -RZ, R10.H1_H1 ;  /* 0x3000000aff587230 */ /* 0x000fe20000004100 */
[----:B------:R-:W-:Y:S01]  /*9dc0*/  F2FP.F16.E4M3.UNPACK_B R5, R155 ;  /* 0x0000009bff05723e */ /* 0x000fe200020006ff */
[--C-:B------:R-:W-:Y:S01]  /*9dd0*/  HADD2.F32 R91, -RZ, R9.reuse.H0_H0 ;  /* 0x20000009ff5b7230 */ /* 0x100fe20000004100 */
[----:B-1----:R-:W-:Y:S01]  /*9de0*/  F2FP.F16.E4M3.UNPACK_B R4, R156 ;  /* 0x0000009cff04723e */ /* 0x002fe200020006ff */
[----:B------:R-:W-:Y:S01]  /*9df0*/  HADD2.F32 R92, -RZ, R9.H1_H1 ;  /* 0x30000009ff5c7230 */ /* 0x000fe20000004100 */
[-C--:B------:R-:W-:Y:S01]  /*9e00*/  F2FP.F16.E4M3.UNPACK_B R2, R148.reuse ;  /* 0x00000094ff02723e */ /* 0x080fe200020006ff */
[--C-:B------:R-:W-:Y:S01]  /*9e10*/  HADD2.F32 R95, -RZ, R8.reuse.H0_H0 ;  /* 0x20000008ff5f7230 */ /* 0x100fe20000004100 */
[----:B------:R-:W-:Y:S01]  /*9e20*/  F2FP.F16.E4M3.UNPACK_B R148, R148.H1 ;  /* 0x00000094ff94723e */ /* 0x000fe200030006ff */
[----:B------:R-:W-:Y:S01]  /*9e30*/  HADD2.F32 R97, -RZ, R8.H1_H1 ;  /* 0x30000008ff617230 */ /* 0x000fe20000004100 */
[----:B------:R-:W-:Y:S01]  /*9e40*/  F2FP.F16.E4M3.UNPACK_B R149, R149.H1 ;  /* 0x00000095ff95723e */ /* 0x000fe200030006ff */
[--C-:B------:R-:W-:Y:S01]  /*9e50*/  HADD2.F32 R98, -RZ, R7.reuse.H0_H0 ;  /* 0x20000007ff627230 */ /* 0x100fe20000004100 */
[----:B------:R-:W-:Y:S01]  /*9e60*/  F2FP.F16.E4M3.UNPACK_B R150, R150.H1 ;  /* 0x00000096ff96723e */ /* 0x000fe200030006ff */
[----:B------:R-:W-:Y:S01]  /*9e70*/  HADD2.F32 R101, -RZ, R7.H1_H1 ;  /* 0x30000007ff657230 */ /* 0x000fe20000004100 */
[----:B------:R-:W-:Y:S01]  /*9e80*/  F2FP.F16.E4M3.UNPACK_B R151, R151.H1 ;  /* 0x00000097ff97723e */ /* 0x000fe200030006ff */
[--C-:B------:R-:W-:Y:S01]  /*9e90*/  HADD2.F32 R102, -RZ, R6.reuse.H0_H0 ;  /* 0x20000006ff667230 */ /* 0x100fe20000004100 */
[----:B------:R-:W-:Y:S01]  /*9ea0*/  F2FP.F16.E4M3.UNPACK_B R138, R163 ;  /* 0x000000a3ff8a723e */ /* 0x000fe200020006ff */
[----:B------:R-:W-:Y:S01]  /*9eb0*/  HADD2.F32 R105, -RZ, R6.H1_H1 ;  /* 0x30000006ff697230 */ /* 0x000fe20000004100 */
[----:B------:R-:W-:Y:S01]  /*9ec0*/  R2UR UR5, R193 ;  /* 0x00000000c10572ca */ /* 0x000fe200000e0000 */
[--C-:B------:R-:W-:Y:S01]  /*9ed0*/  HADD2.F32 R106, -RZ, R5.reuse.H0_H0 ;  /* 0x20000005ff6a7230 */ /* 0x100fe20000004100 */
[----:B------:R-:W-:Y:S01]  /*9ee0*/  F2FP.F16.E4M3.UNPACK_B R116, R157 ;  /* 0x0000009dff74723e */ /* 0x000fe200020006ff */
[----:B------:R-:W-:Y:S01]  /*9ef0*/  HADD2.F32 R109, -RZ, R5.H1_H1 ;  /* 0x30000005ff6d7230 */ /* 0x000fe20000004100 */
[----:B------:R-:W-:Y:S01]  /*9f00*/  F2FP.F16.E4M3.UNPACK_B R120, R158 ;  /* 0x0000009eff78723e */ /* 0x000fe200020006ff */
[--C-:B------:R-:W-:Y:S01]  /*9f10*/  HADD2.F32 R110, -RZ, R4.reuse.H0_H0 ;  /* 0x20000004ff6e7230 */ /* 0x100fe20000004100 */
[----:B------:R-:W-:Y:S01]  /*9f20*/  F2FP.F16.E4M3.UNPACK_B R124, R159 ;  /* 0x0000009fff7c723e */ /* 0x000fe200020006ff */
[----:B------:R-:W-:Y:S01]  /*9f30*/  HADD2.F32 R113, -RZ, R4.H1_H1 ;  /* 0x30000004ff717230 */ /* 0x000fe20000004100 */
[----:B------:R-:W-:Y:S01]  /*9f40*/  F2FP.F16.E4M3.UNPACK_B R128, R160 ;  /* 0x000000a0ff80723e */ /* 0x000fe200020006ff */
[----:B------:R-:W1:Y:S01]  /*9f50*/  LDTM.x64 R4, tmem[UR4+0xc0] ;  /* 0x0000c004000479ee */ /* 0x000e620008340000 */
[--C-:B------:R-:W-:Y:S01]  /*9f60*/  HADD2.F32 R0, -RZ, R2.reuse.H0_H0 ;  /* 0x20000002ff007230 */ /* 0x100fe20000004100 */
[----:B------:R-:W-:Y:S01]  /*9f70*/  NOP ;  /* 0x0000000000007918 */ /* 0x000fe20000000000 */
[----:B------:R-:W-:Y:S01]  /*9f80*/  HADD2.F32 R2, -RZ, R2.H1_H1 ;  /* 0x30000002ff027230 */ /* 0x000fe20000004100 */
[----:B------:R-:W-:Y:S01]  /*9f90*/  UIADD3 UR5, UPT, UPT, UR5, 0xe0, URZ ;  /* 0x000000e005057890 */ /* 0x000fe2000fffe0ff */
[--C-:B------:R-:W-:Y:S01]  /*9fa0*/  HADD2.F32 R86, -RZ, R149.reuse.H1_H1 ;  /* 0x30000095ff567230 */ /* 0x100fe20000004100 */
[----:B------:R-:W-:Y:S01]  /*9fb0*/  F2FP.F16.E4M3.UNPACK_B R132, R161 ;  /* 0x000000a1ff84723e */ /* 0x000fe200020006ff */
[--C-:B------:R-:W-:Y:S01]  /*9fc0*/  HADD2.F32 R114, -RZ, R116.reuse.H0_H0 ;  /* 0x20000074ff727230 */ /* 0x100fe20000004100 */
[----:B------:R-:W-:Y:S01]  /*9fd0*/  UPRMT UR5, UR37, 0x654, UR5 ;  /* 0x0000065425057896 */ /* 0x000fe20008000005 */
[----:B------:R-:W-:Y:S01]  /*9fe0*/  HADD2.F32 R117, -RZ, R116.H1_H1 ;  /* 0x30000074ff757230 */ /* 0x000fe20000004100 */
[----:B------:R-:W-:Y:S01]  /*9ff0*/  F2FP.F16.E4M3.UNPACK_B R136, R162 ;  /* 0x000000a2ff88723e */ /* 0x000fe200020006ff */
[--C-:B------:R-:W-:Y:S01]  /*a000*/  HADD2.F32 R118, -RZ, R120.reuse.H0_H0 ;  /* 0x20000078ff767230 */ /* 0x100fe20000004100 */
[----:B------:R-:W-:Y:S01]  /*a010*/  F2FP.F16.E4M3.UNPACK_B R152, R152.H1 ;  /* 0x00000098ff98723e */ /* 0x000fe200030006ff */
[----:B------:R-:W-:Y:S01]  /*a020*/  HADD2.F32 R121, -RZ, R120.H1_H1 ;  /* 0x30000078ff797230 */ /* 0x000fe20000004100 */
[----:B------:R-:W-:Y:S01]  /*a030*/  F2FP.F16.E4M3.UNPACK_B R153, R153.H1 ;  /* 0x00000099ff99723e */ /* 0x000fe200030006ff */
[--C-:B------:R-:W-:Y:S01]  /*a040*/  HADD2.F32 R122, -RZ, R124.reuse.H0_H0 ;  /* 0x2000007cff7a7230 */ /* 0x100fe20000004100 */
[----:B------:R-:W-:Y:S01]  /*a050*/  F2FP.F16.E4M3.UNPACK_B R154, R154.H1 ;  /* 0x0000009aff9a723e */ /* 0x000fe200030006ff */
[----:B-1----:R-:W-:Y:S01]  /*a060*/  SYNCS.ARRIVE.TRANS64.RED.A1T0 RZ, [UR5], RZ ;  /* 0x000000ffffff79a7 */ /* 0x002fe20008100405 */
[----:B------:R-:W-:Y:S01]  /*a070*/  HADD2.F32 R125, -RZ, R124.H1_H1 ;  /* 0x3000007cff7d7230 */ /* 0x000fe20000004100 */
[----:B------:R-:W-:Y:S01]  /*a080*/  F2FP.F16.E4M3.UNPACK_B R155, R155.H1 ;  /* 0x0000009bff9b723e */ /* 0x000fe200030006ff */
[--C-:B------:R-:W-:Y:S01]  /*a090*/  HADD2.F32 R126, -RZ, R128.reuse.H0_H0 ;  /* 0x20000080ff7e7230 */ /* 0x100fe20000004100 */
[----:B------:R-:W-:Y:S01]  /*a0a0*/  F2FP.F16.E4M3.UNPACK_B R156, R156.H1 ;  /* 0x0000009cff9c723e */ /* 0x000fe200030006ff */
[----:B------:R-:W-:Y:S01]  /*a0b0*/  HADD2.F32 R129, -RZ, R128.H1_H1 ;  /* 0x30000080ff817230 */ /* 0x000fe20000004100 */
[----:B------:R-:W-:Y:S01]  /*a0c0*/  F2FP.F16.E4M3.UNPACK_B R157, R157.H1 ;  /* 0x0000009dff9d723e */ /* 0x000fe200030006ff */
[C---:B------:R-:W-:Y:S01]  /*a0d0*/  FMUL R4, R78.reuse, R4 ;  /* 0x000000044e047220 */ /* 0x040fe20000400000 */
[C---:B------:R-:W-:Y:S01]  /*a0e0*/  FMUL R5, R78.reuse, R5 ;  /* 0x000000054e057220 */ /* 0x040fe20000400000 */
[----:B------:R-:W-:Y:S02]  /*a0f0*/  HADD2.F32 R3, -RZ, R148.H0_H0 ;  /* 0x20000094ff037230 */ /* 0x000fe40000004100 */
        /* <DEDUP_REMOVED lines=11> */
[----:B------:R-:W-:Y:S02]  /*a1b0*/  HADD2.F32 R130, -RZ, R132.H0_H0 ;  /* 0x20000084ff827230 */ /* 0x000fe40000004100 */
[C---:B------:R-:W-:Y:S01]  /*a1c0*/  FMUL R6, R78.reuse, R6 ;  /* 0x000000064e067220 */ /* 0x040fe20000400000 */
[----:B------:R-:W-:Y:S02]  /*a1d0*/  HADD2.F32 R82, -RZ, R148.H1_H1 ;  /* 0x30000094ff527230 */ /* 0x000fe40000004100 */
[C---:B------:R-:W-:Y:S01]  /*a1e0*/  FMUL R7, R78.reuse, R7 ;  /* 0x000000074e077220 */ /* 0x040fe20000400000 */
[----:B------:R-:W-:Y:S02]  /*a1f0*/  HADD2.F32 R85, -RZ, R149.H0_H0 ;  /* 0x20000095ff557230 */ /* 0x000fe40000004100 */
[C---:B------:R-:W-:Y:S01]  /*a200*/  FFMA R6, R81.reuse, R3, R6 ;  /* 0x0000000351067223 */ /* 0x040fe20000000006 */
[----:B------:R-:W-:Y:S02]  /*a210*/  HADD2.F32 R133, -RZ, R132.H1_H1 ;  /* 0x30000084ff857230 */ /* 0x000fe40000004100 */
[C---:B------:R-:W-:Y:S01]  /*a220*/  FFMA R7, R81.reuse, R82, R7 ;  /* 0x0000005251077223 */ /* 0x040fe20000000007 */
[C---:B------:R-:W-:Y:S01]  /*a230*/  FFMA R8, R81.reuse, R83, R8 ;  /* 0x0000005351087223 */ /* 0x040fe20000000008 */
[C---:B------:R-:W-:Y:S01]  /*a240*/  FFMA R9, R81.reuse, R84, R9 ;  /* 0x0000005451097223 */ /* 0x040fe20000000009 */
[--C-:B------:R-:W-:Y:S02]  /*a250*/  HADD2.F32 R82, -RZ, R138.reuse.H0_H0 ;  /* 0x2000008aff527230 */ /* 0x100fe40000004100 */
[C---:B------:R-:W-:Y:S01]  /*a260*/  FMUL R10, R78.reuse, R10 ;  /* 0x0000000a4e0a7220 */ /* 0x040fe20000400000 */
[----:B------:R-:W-:Y:S02]  /*a270*/  HADD2.F32 R83, -RZ, R138.H1_H1 ;  /* 0x3000008aff537230 */ /* 0x000fe40000004100 */
[C---:B------:R-:W-:Y:S01]  /*a280*/  FMUL R11, R78.reuse, R11 ;  /* 0x0000000b4e0b7220 */ /* 0x040fe20000400000 */
[----:B------:R-:W-:Y:S02]  /*a290*/  HADD2.F32 R89, -RZ, R150.H0_H0 ;  /* 0x20000096ff597230 */ /* 0x000fe40000004100 */
[C---:B------:R-:W-:Y:S01]  /*a2a0*/  FFMA R10, R81.reuse, R85, R10 ;  /* 0x00000055510a7223 */ /* 0x040fe2000000000a */
[--C-:B------:R-:W-:Y:S02]  /*a2b0*/  HADD2.F32 R134, -RZ, R136.reuse.H0_H0 ;  /* 0x20000088ff867230 */ /* 0x100fe40000004100 */
[C---:B------:R-:W-:Y:S01]  /*a2c0*/  FFMA R11, R81.reuse, R86, R11 ;  /* 0x00000056510b7223 */ /* 0x040fe2000000000b */
[C---:B------:R-:W-:Y:S01]  /*a2d0*/  FFMA R12, R81.reuse, R87, R12 ;  /* 0x00000057510c7223 */ /* 0x040fe2000000000c */
[----:B------:R-:W-:Y:S01]  /*a2e0*/  FFMA R13, R81, R88, R13 ;  /* 0x00000058510d7223 */ /* 0x000fe2000000000d */
[----:B------:R-:W-:Y:S01]  /*a2f0*/  F2FP.SATFINITE.E4M3.F32.PACK_AB_MERGE_C R86, R7, R6, RZ ;  /* 0x000000060756723e */ /* 0x000fe200048070ff */
[C---:B------:R-:W-:Y:S01]  /*a300*/  FMUL R7, R78.reuse, R24 ;  /* 0x000000184e077220 */ /* 0x040fe20000400000 */
[----:B------:R-:W-:Y:S01]  /*a310*/  F2FP.SATFINITE.E4M3.F32.PACK_AB_MERGE_C R138, R11, R10, RZ ;  /* 0x0000000a0b8a723e */ /* 0x000fe200048070ff */
[C---:B------:R-:W-:Y:S01]  /*a320*/  FMUL R10, R78.reuse, R25 ;  /* 0x000000194e0a7220 */ /* 0x040fe20000400000 */
[C---:B------:R-:W-:Y:S01]  /*a330*/  FMUL R25, R78.reuse, R32 ;  /* 0x000000204e197220 */ /* 0x040fe20000400000 */
[----:B------:R-:W-:Y:S02]  /*a340*/  HADD2.F32 R137, -RZ, R136.H1_H1 ;  /* 0x30000088ff897230 */ /* 0x000fe40000004100 */
[C---:B------:R-:W-:Y:S01]  /*a350*/  FMUL R14, R78.reuse, R14 ;  /* 0x0000000e4e0e7220 */ /* 0x040fe20000400000 */
[----:B------:R-:W-:Y:S02]  /*a360*/  HADD2.F32 R90, -RZ, R150.H1_H1 ;  /* 0x30000096ff5a7230 */ /* 0x000fe40000004100 */
[C---:B------:R-:W-:Y:S01]  /*a370*/  FMUL R15, R78.reuse, R15 ;  /* 0x0000000f4e0f7220 */ /* 0x040fe20000400000 */
[--C-:B------:R-:W-:Y:S02]  /*a380*/  HADD2.F32 R93, -RZ, R151.reuse.H0_H0 ;  /* 0x20000097ff5d7230 */ /* 0x100fe40000004100 */
[C---:B------:R-:W-:Y:S01]  /*a390*/  FFMA R14, R81.reuse, R89, R14 ;  /* 0x00000059510e7223 */ /* 0x040fe2000000000e */
[----:B------:R-:W-:Y:S02]  /*a3a0*/  HADD2.F32 R94, -RZ, R151.H1_H1 ;  /* 0x30000097ff5e7230 */ /* 0x000fe40000004100 */
[C---:B------:R-:W-:Y:S01]  /*a3b0*/  FFMA R15, R81.reuse, R90, R15 ;  /* 0x0000005a510f7223 */ /* 0x040fe2000000000f */
[C---:B------:R-:W-:Y:S01]  /*a3c0*/  FFMA R16, R81.reuse, R91, R16 ;  /* 0x0000005b51107223 */ /* 0x040fe20000000010 */
[----:B------:R-:W-:Y:S01]  /*a3d0*/  FFMA R17, R81, R92, R17 ;  /* 0x0000005c51117223 */ /* 0x000fe20000000011 */
[C---:B------:R-:W-:Y:S01]  /*a3e0*/  FMUL R18, R78.reuse, R18 ;  /* 0x000000124e127220 */ /* 0x040fe20000400000 */
[C---:B------:R-:W-:Y:S01]  /*a3f0*/  FMUL R19, R78.reuse, R19 ;  /* 0x000000134e137220 */ /* 0x040fe20000400000 */
[--C-:B------:R-:W-:Y:S01]  /*a400*/  HADD2.F32 R96, -RZ, R152.reuse.H0_H0 ;  /* 0x20000098ff607230 */ /* 0x100fe20000004100 */
[----:B------:R-:W-:Y:S01]  /*a410*/  F2FP.SATFINITE.E4M3.F32.PACK_AB_MERGE_C R14, R15, R14, RZ ;  /* 0x0000000e0f0e723e */ /* 0x000fe200048070ff */
[C---:B------:R-:W-:Y:S01]  /*a420*/  FFMA R18, R81.reuse, R93, R18 ;  /* 0x0000005d51127223 */ /* 0x040fe20000000012 */
[C---:B------:R-:W-:Y:S01]  /*a430*/  FFMA R19, R81.reuse, R94, R19 ;  /* 0x0000005e51137223 */ /* 0x040fe20000000013 */
[C---:B------:R-:W-:Y:S01]  /*a440*/  FFMA R0, R81.reuse, R95, R0 ;  /* 0x0000005f51007223 */ /* 0x040fe20000000000 */
[----:B------:R-:W-:Y:S01]  /*a450*/  FFMA R2, R81, R97, R2 ;  /* 0x0000006151027223 */ /* 0x000fe20000000002 */
[----:B------:R-:W-:Y:S02]  /*a460*/  HADD2.F32 R99, -RZ, R152.H1_H1 ;  /* 0x30000098ff637230 */ /* 0x000fe40000004100 */
[C---:B------:R-:W-:Y:S01]  /*a470*/  FMUL R3, R78.reuse, R22 ;  /* 0x000000164e037220 */ /* 0x040fe20000400000 */
[----:B------:R-:W-:Y:S01]  /*a480*/  F2FP.SATFINITE.E4M3.F32.PACK_AB_MERGE_C R18, R19, R18, RZ ;  /* 0x000000121312723e */ /* 0x000fe200048070ff */
[C---:B------:R-:W-:Y:S01]  /*a490*/  FMUL R22, R78.reuse, R29 ;  /* 0x0000001d4e167220 */ /* 0x040fe20000400000 */
[C---:B------:R-:W-:Y:S01]  /*a4a0*/  FMUL R29, R78.reuse, R36 ;  /* 0x000000244e1d7220 */ /* 0x040fe20000400000 */
[C---:B------:R-:W-:Y:S01]  /*a4b0*/  FFMA R3, R81.reuse, R96, R3 ;  /* 0x0000006051037223 */ /* 0x040fe20000000003 */
[C---:B------:R-:W-:Y:S01]  /*a4c0*/  FMUL R6, R78.reuse, R23 ;  /* 0x000000174e067220 */ /* 0x040fe20000400000 */
[--C-:B------:R-:W-:Y:S02]  /*a4d0*/  HADD2.F32 R100, -RZ, R153.reuse.H0_H0 ;  /* 0x20000099ff647230 */ /* 0x100fe40000004100 */
[C---:B------:R-:W-:Y:S01]  /*a4e0*/  FMUL R11, R78.reuse, R26 ;  /* 0x0000001a4e0b7220 */ /* 0x040fe20000400000 */
[----:B------:R-:W-:Y:S02]  /*a4f0*/  HADD2.F32 R103, -RZ, R153.H1_H1 ;  /* 0x30000099ff677230 */ /* 0x000fe40000004100 */
[C---:B------:R-:W-:Y:S01]  /*a500*/  FFMA R6, R81.reuse, R99, R6 ;  /* 0x0000006351067223 */ /* 0x040fe20000000006 */
[C---:B------:R-:W-:Y:S01]  /*a510*/  FFMA R7, R81.reuse, R98, R7 ;  /* 0x0000006251077223 */ /* 0x040fe20000000007 */
[C---:B------:R-:W-:Y:S01]  /*a520*/  FFMA R10, R81.reuse, R101, R10 ;  /* 0x00000065510a7223 */ /* 0x040fe2000000000a */
[C---:B------:R-:W-:Y:S01]  /*a530*/  FFMA R11, R81.reuse, R100, R11 ;  /* 0x00000064510b7223 */ /* 0x040fe2000000000b */
[----:B------:R-:W-:Y:S01]  /*a540*/  FMUL R26, R78, R33 ;  /* 0x000000214e1a7220 */ /* 0x000fe20000400000 */
[----:B------:R-:W-:Y:S01]  /*a550*/  F2FP.SATFINITE.E4M3.F32.PACK_AB_MERGE_C R3, R6, R3, RZ ;  /* 0x000000030603723e */ /* 0x000fe200048070ff */
[C---:B------:R-:W-:Y:S01]  /*a560*/  FMUL R33, R78.reuse, R40 ;  /* 0x000000284e217220 */ /* 0x040fe20000400000 */
        /* <DEDUP_REMOVED lines=8> */
[C---:B------:R-:W-:Y:S01]  /*a5f0*/  FMUL R30, R78.reuse, R37 ;  /* 0x000000254e1e7220 */ /* 0x040fe20000400000 */
[C---:B------:R-:W-:Y:S01]  /*a600*/  FMUL R37, R78.reuse, R44 ;  /* 0x0000002c4e257220 */ /* 0x040fe20000400000 */
[C---:B------:R-:W-:Y:S01]  /*a610*/  FMUL R24, R78.reuse, R31 ;  /* 0x0000001f4e187220 */ /* 0x040fe20000400000 */
[----:B------:R-:W-:Y:S01]  /*a620*/  F2FP.F16.E4M3.UNPACK_B R158, R158.H1 ;  /* 0x0000009eff9e723e */ /* 0x000fe200030006ff */
[--C-:B------:R-:W-:Y:S02]  /*a630*/  HADD2.F32 R108, -RZ, R155.reuse.H0_H0 ;  /* 0x2000009bff6c7230 */ /* 0x100fe40000004100 */
[----:B------:R-:W-:Y:S01]  /*a640*/  FMUL R27, R78, R34 ;  /* 0x000000224e1b7220 */ /* 0x000fe20000400000 */
[----:B------:R-:W-:Y:S02]  /*a650*/  HADD2.F32 R111, -RZ, R155.H1_H1 ;  /* 0x3000009bff6f7230 */ /* 0x000fe40000004100 */
[C---:B------:R-:W-:Y:S01]  /*a660*/  FFMA R24, R81.reuse, R107, R24 ;  /* 0x0000006b51187223 */ /* 0x040fe20000000018 */
[----:B------:R-:W-:Y:S01]  /*a670*/  F2FP.F16.E4M3.UNPACK_B R159, R159.H1 ;  /* 0x0000009fff9f723e */ /* 0x000fe200030006ff */
[C---:B------:R-:W-:Y:S01]  /*a680*/  FFMA R25, R81.reuse, R106, R25 ;  /* 0x0000006a51197223 */ /* 0x040fe20000000019 */
[C---:B------:R-:W-:Y:S01]  /*a690*/  FFMA R26, R81.reuse, R109, R26 ;  /* 0x0000006d511a7223 */ /* 0x040fe2000000001a */
[----:B------:R-:W-:Y:S01]  /*a6a0*/  F2FP.F16.E4M3.UNPACK_B R160, R160.H1 ;  /* 0x000000a0ffa0723e */ /* 0x000fe200030006ff */
[C---:B------:R-:W-:Y:S01]  /*a6b0*/  FFMA R27, R81.reuse, R108, R27 ;  /* 0x0000006c511b7223 */ /* 0x040fe2000000001b */
[----:B------:R-:W-:Y:S01]  /*a6c0*/  F2FP.SATFINITE.E4M3.F32.PACK_AB_MERGE_C R6, R24, R23, RZ ;  /* 0x000000171806723e */ /* 0x000fe200048070ff */
[C---:B------:R-:W-:Y:S01]  /*a6d0*/  FMUL R34, R78.reuse, R41 ;  /* 0x000000294e227220 */ /* 0x040fe20000400000 */
[C---:B------:R-:W-:Y:S01]  /*a6e0*/  FMUL R41, R78.reuse, R48 ;  /* 0x000000304e297220 */ /* 0x040fe20000400000 */
[----:B------:R-:W-:Y:S01]  /*a6f0*/  FMUL R28, R78, R35 ;  /* 0x000000234e1c7220 */ /* 0x000fe20000400000 */
[----:B------:R-:W-:Y:S01]  /*a700*/  F2FP.F16.E4M3.UNPACK_B R161, R161.H1 ;  /* 0x000000a1ffa1723e */ /* 0x000fe200030006ff */
[--C-:B------:R-:W-:Y:S01]  /*a710*/  HADD2.F32 R112, -RZ, R156.reuse.H0_H0 ;  /* 0x2000009cff707230 */ /* 0x100fe20000004100 */
[----:B------:R-:W-:Y:S01]  /*a720*/  F2FP.SATFINITE.E4M3.F32.PACK_AB_MERGE_C R6, R22, R21, R6 ;  /* 0x000000151606723e */ /* 0x000fe20004807006 */
[C---:B------:R-:W-:Y:S01]  /*a730*/  FFMA R28, R81.reuse, R111, R28 ;  /* 0x0000006f511c7223 */ /* 0x040fe2000000001c */
[C---:B------:R-:W-:Y:S01]  /*a740*/  FFMA R29, R81.reuse, R110, R29 ;  /* 0x0000006e511d7223 */ /* 0x040fe2000000001d */
[C---:B------:R-:W-:Y:S01]  /*a750*/  FFMA R30, R81.reuse, R113, R30 ;  /* 0x00000071511e7223 */ /* 0x040fe2000000001e */
[----:B------:R-:W-:Y:S02]  /*a760*/  HADD2.F32 R115, -RZ, R156.H1_H1 ;  /* 0x3000009cff737230 */ /* 0x000fe40000004100 */
[C---:B------:R-:W-:Y:S01]  /*a770*/  FMUL R31, R78.reuse, R38 ;  /* 0x000000264e1f7220 */ /* 0x040fe20000400000 */
[----:B------:R-:W-:Y:S01]  /*a780*/  F2FP.F16.E4M3.UNPACK_B R162, R162.H1 ;  /* 0x000000a2ffa2723e */ /* 0x000fe200030006ff */
[C---:B------:R-:W-:Y:S01]  /*a790*/  FMUL R38, R78.reuse, R45 ;  /* 0x0000002d4e267220 */ /* 0x040fe20000400000 */
[C---:B------:R-:W-:Y:S01]  /*a7a0*/  FMUL R45, R78.reuse, R52 ;  /* 0x000000344e2d7220 */ /* 0x040fe20000400000 */
[----:B------:R-:W-:Y:S01]  /*a7b0*/  F2FP.F16.E4M3.UNPACK_B R163, R163.H1 ;  /* 0x000000a3ffa3723e */ /* 0x000fe200030006ff */
[----:B------:R-:W-:Y:S01]  /*a7c0*/  FFMA R31, R81, R112, R31 ;  /* 0x00000070511f7223 */ /* 0x000fe2000000001f */
[----:B------:R-:W-:Y:S01]  /*a7d0*/  FMUL R52, R78, R59 ;  /* 0x0000003b4e347220 */ /* 0x000fe20000400000 */
[----:B------:R-:W-:Y:S01]  /*a7e0*/  IADD3 R76, PT, PT, R76, 0x1, RZ ;  /* 0x000000014c4c7810 */ /* 0x000fe20007ffe0ff */
[C---:B------:R-:W-:Y:S01]  /*a7f0*/  FMUL R59, R78.reuse, R66 ;  /* 0x000000424e3b7220 */ /* 0x040fe20000400000 */
[----:B------:R-:W-:Y:S01]  /*a800*/  F2FP.SATFINITE.E4M3.F32.PACK_AB_MERGE_C R66, R13, R12, R14 ;  /* 0x0000000c0d42723e */ /* 0x000fe2000480700e */
[C---:B------:R-:W-:Y:S01]  /*a810*/  FMUL R32, R78.reuse, R39 ;  /* 0x000000274e207220 */ /* 0x040fe20000400000 */
[--C-:B------:R-:W-:Y:S02]  /*a820*/  HADD2.F32 R116, -RZ, R157.reuse.H0_H0 ;  /* 0x2000009dff747230 */ /* 0x100fe40000004100 */
[C---:B------:R-:W-:Y:S01]  /*a830*/  FMUL R35, R78.reuse, R42 ;  /* 0x0000002a4e237220 */ /* 0x040fe20000400000 */
[----:B------:R-:W-:Y:S02]  /*a840*/  HADD2.F32 R119, -RZ, R157.H1_H1 ;  /* 0x3000009dff777230 */ /* 0x000fe40000004100 */
[C---:B------:R-:W-:Y:S01]  /*a850*/  FFMA R32, R81.reuse, R115, R32 ;  /* 0x0000007351207223 */ /* 0x040fe20000000020 */
[----:B------:R-:W-:Y:S01]  /*a860*/  FMUL R36, R78, R43 ;  /* 0x0000002b4e247220 */ /* 0x000fe20000400000 */
[C---:B------:R-:W-:Y:S01]  /*a870*/  FFMA R33, R81.reuse, R114, R33 ;  /* 0x0000007251217223 */ /* 0x040fe20000000021 */
[C---:B------:R-:W-:Y:S01]  /*a880*/  FFMA R34, R81.reuse, R117, R34 ;  /* 0x0000007551227223 */ /* 0x040fe20000000022 */
[--C-:B------:R-:W-:Y:S01]  /*a890*/  HADD2.F32 R120, -RZ, R158.reuse.H0_H0 ;  /* 0x2000009eff787230 */ /* 0x100fe20000004100 */
[----:B------:R-:W-:Y:S01]  /*a8a0*/  F2FP.SATFINITE.E4M3.F32.PACK_AB_MERGE_C R32, R32, R31, RZ ;  /* 0x0000001f2020723e */ /* 0x000fe200048070ff */
[C---:B------:R-:W-:Y:S01]  /*a8b0*/  FFMA R35, R81.reuse, R116, R35 ;  /* 0x0000007451237223 */ /* 0x040fe20000000023 */
[----:B------:R-:W-:Y:S02]  /*a8c0*/  HADD2.F32 R123, -RZ, R158.H1_H1 ;  /* 0x3000009eff7b7230 */ /* 0x000fe40000004100 */
[----:B------:R-:W-:Y:S01]  /*a8d0*/  FMUL R39, R78, R46 ;  /* 0x0000002e4e277220 */ /* 0x000fe20000400000 */
[----:B------:R-:W-:Y:S01]  /*a8e0*/  F2FP.SATFINITE.E4M3.F32.PACK_AB_MERGE_C R32, R30, R29, R32 ;  /* 0x0000001d1e20723e */ /* 0x000fe20004807020 */
[C---:B------:R-:W-:Y:S01]  /*a8f0*/  FFMA R36, R81.reuse, R119, R36 ;  /* 0x0000007751247223 */ /* 0x040fe20000000024 */
[C---:B------:R-:W-:Y:S01]  /*a900*/  FMUL R40, R78.reuse, R47 ;  /* 0x0000002f4e287220 */ /* 0x040fe20000400000 */
[C---:B------:R-:W-:Y:S01]  /*a910*/  FFMA R37, R81.reuse, R118, R37 ;  /* 0x0000007651257223 */ /* 0x040fe20000000025 */
[C---:B------:R-:W-:Y:S01]  /*a920*/  FFMA R38, R81.reuse, R121, R38 ;  /* 0x0000007951267223 */ /* 0x040fe20000000026 */
[C---:B------:R-:W-:Y:S01]  /*a930*/  FMUL R42, R78.reuse, R49 ;  /* 0x000000314e2a7220 */ /* 0x040fe20000400000 */
        /* <DEDUP_REMOVED lines=8> */
[C---:B------:R-:W-:Y:S01]  /*a9c0*/  FMUL R57, R78.reuse, R64 ;  /* 0x000000404e397220 */ /* 0x040fe20000400000 */
[----:B------:R-:W-:Y:S01]  /*a9d0*/  FFMA R42, R81, R125, R42 ;  /* 0x0000007d512a7223 */ /* 0x000fe2000000002a */
[C---:B------:R-:W-:Y:S01]  /*a9e0*/  FMUL R46, R78.reuse, R53 ;  /* 0x000000354e2e7220 */ /* 0x040fe20000400000 */
[--C-:B------:R-:W-:Y:S01]  /*a9f0*/  HADD2.F32 R128, -RZ, R160.reuse.H0_H0 ;  /* 0x200000a0ff807230 */ /* 0x100fe20000004100 */
[----:B------:R-:W-:Y:S01]  /*aa00*/  F2FP.SATFINITE.E4M3.F32.PACK_AB_MERGE_C R64, R5, R4, R86 ;  /* 0x000000040540723e */ /* 0x000fe20004807056 */
[C---:B------:R-:W-:Y:S01]  /*aa10*/  FMUL R51, R78.reuse, R58 ;  /* 0x0000003a4e337220 */ /* 0x040fe20000400000 */
[C---:B------:R-:W-:Y:S01]  /*aa20*/  FMUL R53, R78.reuse, R60 ;  /* 0x0000003c4e357220 */ /* 0x040fe20000400000 */
[C---:B------:R-:W-:Y:S01]  /*aa30*/  FFMA R43, R81.reuse, R124, R43 ;  /* 0x0000007c512b7223 */ /* 0x040fe2000000002b */
[----:B------:R-:W-:Y:S02]  /*aa40*/  HADD2.F32 R131, -RZ, R160.H1_H1 ;  /* 0x300000a0ff837230 */ /* 0x000fe40000004100 */
[C---:B------:R-:W-:Y:S01]  /*aa50*/  FMUL R47, R78.reuse, R54 ;  /* 0x000000364e2f7220 */ /* 0x040fe20000400000 */
[C---:B------:R-:W-:Y:S01]  /*aa60*/  FMUL R58, R78.reuse, R65 ;  /* 0x000000414e3a7220 */ /* 0x040fe20000400000 */
[----:B------:R-:W-:Y:S01]  /*aa70*/  FMUL R60, R78, R67 ;  /* 0x000000434e3c7220 */ /* 0x000fe20000400000 */
[----:B------:R-:W-:Y:S01]  /*aa80*/  F2FP.SATFINITE.E4M3.F32.PACK_AB_MERGE_C R5, R20, R11, RZ ;  /* 0x0000000b1405723e */ /* 0x000fe200048070ff */
[----:B------:R-:W-:Y:S01]  /*aa90*/  FFMA R44, R81, R127, R44 ;  /* 0x0000007f512c7223 */ /* 0x000fe2000000002c */
[C---:B------:R-:W-:Y:S01]  /*aaa0*/  FMUL R48, R78.reuse, R55 ;  /* 0x000000374e307220 */ /* 0x040fe20000400000 */
[----:B------:R-:W-:Y:S01]  /*aab0*/  F2FP.SATFINITE.E4M3.F32.PACK_AB_MERGE_C R65, R9, R8, R138 ;  /* 0x000000080941723e */ /* 0x000fe2000480708a */
[----:B------:R-:W-:Y:S01]  /*aac0*/  FFMA R45, R81, R126, R45 ;  /* 0x0000007e512d7223 */ /* 0x000fe2000000002d */
[----:B------:R-:W-:Y:S01]  /*aad0*/  F2FP.SATFINITE.E4M3.F32.PACK_AB_MERGE_C R67, R17, R16, R18 ;  /* 0x000000101143723e */ /* 0x000fe20004807012 */
[----:B------:R-:W-:Y:S01]  /*aae0*/  FMUL R49, R78, R56 ;  /* 0x000000384e317220 */ /* 0x000fe20000400000 */
[C---:B------:R-:W-:Y:S01]  /*aaf0*/  FFMA R46, R81.reuse, R129, R46 ;  /* 0x00000081512e7223 */ /* 0x040fe2000000002e */
[--C-:B------:R-:W-:Y:S02]  /*ab00*/  HADD2.F32 R132, -RZ, R161.reuse.H0_H0 ;  /* 0x200000a1ff847230 */ /* 0x100fe40000004100 */
[C---:B------:R-:W-:Y:S01]  /*ab10*/  FFMA R47, R81.reuse, R128, R47 ;  /* 0x00000080512f7223 */ /* 0x040fe2000000002f */
[----:B------:R1:W-:Y:S01]  /*ab20*/  STS.128 [R172+UR49+0xa200], R64 ;  /* 0x00a20040ac007988 */ /* 0x0003e20008000c31 */
[----:B------:R-:W-:Y:S01]  /*ab30*/  HADD2.F32 R135, -RZ, R161.H1_H1 ;  /* 0x300000a1ff877230 */ /* 0x000fe20000004100 */
[----:B------:R-:W-:Y:S01]  /*ab40*/  F2FP.SATFINITE.E4M3.F32.PACK_AB_MERGE_C R5, R10, R7, R5 ;  /* 0x000000070a05723e */ /* 0x000fe20004807005 */
[C---:B------:R-:W-:Y:S01]  /*ab50*/  FFMA R48, R81.reuse, R131, R48 ;  /* 0x0000008351307223 */ /* 0x040fe20000000030 */
[----:B------:R-:W-:Y:S01]  /*ab60*/  F2FP.SATFINITE.E4M3.F32.PACK_AB_MERGE_C R7, R28, R27, RZ ;  /* 0x0000001b1c07723e */ /* 0x000fe200048070ff */
        /* <DEDUP_REMOVED lines=8> */
[----:B------:R-:W-:Y:S01]  /*abf0*/  FMUL R56, R78, R63 ;  /* 0x0000003f4e387220 */ /* 0x000fe20000400000 */
[----:B------:R-:W-:Y:S01]  /*ac00*/  F2FP.SATFINITE.E4M3.F32.PACK_AB_MERGE_C R4, R2, R0, R3 ;  /* 0x000000000204723e */ /* 0x000fe20004807003 */
[C---:B------:R-:W-:Y:S01]  /*ac10*/  FFMA R53, R81.reuse, R134, R53 ;  /* 0x0000008651357223 */ /* 0x040fe20000000035 */
[----:B------:R-:W-:Y:S01]  /*ac20*/  F2FP.SATFINITE.E4M3.F32.PACK_AB_MERGE_C R7, R26, R25, R7 ;  /* 0x000000191a07723e */ /* 0x000fe20004807007 */
[C---:B------:R-:W-:Y:S01]  /*ac30*/  FFMA R54, R81.reuse, R137, R54 ;  /* 0x0000008951367223 */ /* 0x040fe20000000036 */
[--C-:B------:R-:W-:Y:S02]  /*ac40*/  HADD2.F32 R84, -RZ, R163.reuse.H0_H0 ;  /* 0x200000a3ff547230 */ /* 0x100fe40000004100 */
[C---:B------:R-:W-:Y:S01]  /*ac50*/  FFMA R55, R81.reuse, R136, R55 ;  /* 0x0000008851377223 */ /* 0x040fe20000000037 */
[----:B------:R-:W-:Y:S01]  /*ac60*/  HADD2.F32 R85, -RZ, R163.H1_H1 ;  /* 0x300000a3ff557230 */ /* 0x000fe20000004100 */
[----:B------:R1:W-:Y:S01]  /*ac70*/  STS.128 [R192+0xa010], R4 ;  /* 0x00a01004c0007388 */ /* 0x0003e20000000c00 */
[----:B------:R-:W-:Y:S01]  /*ac80*/  F2FP.SATFINITE.E4M3.F32.PACK_AB_MERGE_C R35, R36, R35, RZ ;  /* 0x000000232423723e */ /* 0x000fe200048070ff */
[C---:B------:R-:W-:Y:S01]  /*ac90*/  FFMA R56, R81.reuse, R139, R56 ;  /* 0x0000008b51387223 */ /* 0x040fe20000000038 */
[----:B------:R-:W-:Y:S01]  /*aca0*/  F2FP.SATFINITE.E4M3.F32.PACK_AB_MERGE_C R39, R40, R39, RZ ;  /* 0x000000272827723e */ /* 0x000fe200048070ff */
[C---:B------:R-:W-:Y:S01]  /*acb0*/  FFMA R57, R81.reuse, R82, R57 ;  /* 0x0000005251397223 */ /* 0x040fe20000000039 */
[----:B------:R-:W-:Y:S01]  /*acc0*/  F2FP.SATFINITE.E4M3.F32.PACK_AB_MERGE_C R43, R44, R43, RZ ;  /* 0x0000002b2c2b723e */ /* 0x000fe200048070ff */
[C---:B------:R-:W-:Y:S01]  /*acd0*/  FFMA R58, R81.reuse, R83, R58 ;  /* 0x00000053513a7223 */ /* 0x040fe2000000003a */
[C---:B------:R-:W-:Y:S01]  /*ace0*/  FFMA R59, R81.reuse, R84, R59 ;  /* 0x00000054513b7223 */ /* 0x040fe2000000003b */
[----:B------:R-:W-:Y:S01]  /*acf0*/  F2FP.SATFINITE.E4M3.F32.PACK_AB_MERGE_C R33, R34, R33, R35 ;  /* 0x000000212221723e */ /* 0x000fe20004807023 */
        /* <DEDUP_REMOVED lines=11> */
[----:B------:R-:W-:Y:S05]  /*adb0*/  F2FP.SATFINITE.E4M3.F32.PACK_AB_MERGE_C R51, R58, R57, R59 ;  /* 0x000000393a33723e */ /* 0x000fea000480703b */
        /* <DEDUP_REMOVED lines=18> */
.L_x_126:
[----:B------:R-:W-:Y:S05]  /*aee0*/  BSYNC.RECONVERGENT B0 ;  /* 0x0000000000007941 */ /* 0x000fea0003800200 */
.L_x_125:
[----:B------:R-:W-:Y:S01]  /*aef0*/  BAR.SYNC.DEFER_BLOCKING 0x1, 0x80 ;  /* 0x0042000000007b1d */ /* 0x000fe20000010000 */
[----:B------:R-:W-:Y:S01]  /*af00*/  ISETP.NE.AND P2, PT, R190, RZ, PT ;  /* 0x000000ffbe00720c */ /* 0x000fe20003f45270 */
[----:B------:R-:W-:Y:S01]  /*af10*/  IMAD.IADD R20, R75, 0x1, R147 ;  /* 0x000000014b147824 */ /* 0x000fe200078e0293 */
[----:B------:R-:W-:Y:S01]  /*af20*/  ISETP.NE.AND P0, PT, R191, 0x2, PT ;  /* 0x00000002bf00780c */ /* 0x000fe20003f05270 */
[----:B------:R-:W-:Y:S01]  /*af30*/  IMAD.IADD R21, R77, 0x1, R170 ;  /* 0x000000014d157824 */ /* 0x000fe200078e02aa */
[----:B------:R-:W-:Y:S02]  /*af40*/  ISETP.NE.AND P1, PT, R76, 0x2, PT ;  /* 0x000000024c00780c */ /* 0x000fe40003f25270 */
[----:B------:R-:W-:Y:S02]  /*af50*/  SEL R3, RZ, 0x1, P0 ;  /* 0x00000001ff037807 */ /* 0x000fe40000000000 */
[----:B------:R-:W-:Y:S02]  /*af60*/  SEL R0, RZ, 0x1, P1 ;  /* 0x00000001ff007807 */ /* 0x000fe40000800000 */
[----:B------:R-:W-:Y:S02]  /*af70*/  LOP3.LUT R182, R182, R3, RZ, 0x3c, !PT ;  /* 0x00000003b6b67212 */ /* 0x000fe400078e3cff */
[----:B------:R-:W-:Y:S02]  /*af80*/  LOP3.LUT R183, R183, R0, RZ, 0x3c, !PT ;  /* 0x00000000b7b77212 */ /* 0x000fe400078e3cff */
[----:B------:R-:W-:Y:S02]  /*af90*/  @P2 R2UR UR36, R179 ;  /* 0x00000000b32422ca */ /* 0x000fe400000e0000 */
[----:B------:R-:W-:Y:S02]  /*afa0*/  SEL R191, R191, RZ, P0 ;  /* 0x000000ffbfbf7207 */ /* 0x000fe40000000000 */
[----:B------:R-:W-:Y:S01]  /*afb0*/  SEL R76, R76, RZ, P1 ;  /* 0x000000ff4c4c7207 */ /* 0x000fe20000800000 */
[----:B------:R-:W-:Y:S10]  /*afc0*/  @P2 BRA `(.L_x_127) ;  /* 0xffffff9800d82947 */ /* 0x000ff4000383ffff */
[----:B------:R-:W-:Y:S05]  /*afd0*/  EXIT ;  /* 0x000000000000794d */ /* 0x000fea0003800000 */
.L_x_19:
[----:B--2---:R2:W1:Y:S02]  /*afe0*/  SYNCS.PHASECHK.TRANS64.TRYWAIT P0, [R3+URZ+0x100], R2 ;  /* 0x00010002030075a7 */ /* 0x00446400080011ff */
[----:B-1----:R-:W-:Y:S05]  /*aff0*/  @!P0 NANOSLEEP.SYNCS 0x989680 ;  /* 0x009896800000895d */ /* 0x002fea0003900000 */
[----:B------:R-:W1:Y:S02]  /*b000*/  @!P0 SYNCS.PHASECHK.TRANS64 P0, [R3+URZ+0x100], R2 ;  /* 0x00010002030085a7 */ /* 0x000e6400080010ff */
[----:B-1----:R-:W-:Y:S05]  /*b010*/  @!P0 BRA `(.L_x_19) ;  /* 0xfffffffc00f08947 */ /* 0x002fea000383ffff */
[----:B------:R-:W-:Y:S05]  /*b020*/  BRA `(.L_x_128) ;  /* 0xffffff64006c7947 */ /* 0x000fea000383ffff */
.L_x_22:
[----:B-1----:R-:W-:-:S07]  /*b030*/  MOV R2, UR33 ;  /* 0x0000002100027c02 */ /* 0x002fce0008000f00 */
.L_x_129:
[----:B-1----:R1:W2:Y:S02]  /*b040*/  SYNCS.PHASECHK.TRANS64.TRYWAIT P0, [R2+URZ+0x30], R5 ;  /* 0x00003005020075a7 */ /* 0x0022a400080011ff */
[----:B--2---:R-:W-:Y:S05]  /*b050*/  @!P0 NANOSLEEP.SYNCS 0x989680 ;  /* 0x009896800000895d */ /* 0x004fea0003900000 */
[----:B------:R-:W2:Y:S02]  /*b060*/  @!P0 SYNCS.PHASECHK.TRANS64 P0, [R2+URZ+0x30], R5 ;  /* 0x00003005020085a7 */ /* 0x000ea400080010ff */
[----:B--2---:R-:W-:Y:S05]  /*b070*/  @!P0 BRA `(.L_x_129) ;  /* 0xfffffffc00f08947 */ /* 0x004fea000383ffff */
[----:B------:R-:W-:Y:S05]  /*b080*/  BRA `(.L_x_21) ;  /* 0xffffff6400bc7947 */ /* 0x000fea000383ffff */
.L_x_28:
[----:B-1----:R-:W-:-:S07]  /*b090*/  MOV R2, UR17 ;  /* 0x0000001100027c02 */ /* 0x002fce0008000f00 */
.L_x_130:
[----:B-1----:R1:W2:Y:S02]  /*b0a0*/  SYNCS.PHASECHK.TRANS64.TRYWAIT P0, [R2+URZ+0x30], R5 ;  /* 0x00003005020075a7 */ /* 0x0022a400080011ff */
[----:B--2---:R-:W-:Y:S05]  /*b0b0*/  @!P0 NANOSLEEP.SYNCS 0x989680 ;  /* 0x009896800000895d */ /* 0x004fea0003900000 */
[----:B------:R-:W2:Y:S02]  /*b0c0*/  @!P0 SYNCS.PHASECHK.TRANS64 P0, [R2+URZ+0x30], R5 ;  /* 0x00003005020085a7 */ /* 0x000ea400080010ff */
[----:B--2---:R-:W-:Y:S05]  /*b0d0*/  @!P0 BRA `(.L_x_130) ;  /* 0xfffffffc00f08947 */ /* 0x004fea000383ffff */
[----:B------:R-:W-:Y:S05]  /*b0e0*/  BRA `(.L_x_27) ;  /* 0xffffff6800647947 */ /* 0x000fea000383ffff */
.L_x_32:
[----:B-1----:R1:W2:Y:S02]  /*b0f0*/  SYNCS.PHASECHK.TRANS64.TRYWAIT P0, [R2+URZ+0xb0], R3 ;  /* 0x0000b003020075a7 */ /* 0x0022a400080011ff */
[----:B--2---:R-:W-:Y:S05]  /*b100*/  @!P0 NANOSLEEP.SYNCS 0x989680 ;  /* 0x009896800000895d */ /* 0x004fea0003900000 */
[----:B------:R-:W2:Y:S02]  /*b110*/  @!P0 SYNCS.PHASECHK.TRANS64 P0, [R2+URZ+0xb0], R3 ;  /* 0x0000b003020085a7 */ /* 0x000ea400080010ff */
[----:B--2---:R-:W-:Y:S05]  /*b120*/  @!P0 BRA `(.L_x_32) ;  /* 0xfffffffc00f08947 */ /* 0x004fea000383ffff */
[----:B------:R-:W-:Y:S05]  /*b130*/  BRA `(.L_x_131) ;  /* 0xffffff6800f47947 */ /* 0x000fea000383ffff */
.L_x_36:
[----:B----4-:R-:W-:-:S07]  /*b140*/  MOV R0, UR5 ;  /* 0x0000000500007c02 */ /* 0x010fce0008000f00 */
.L_x_132:
[----:B-1----:R1:W2:Y:S02]  /*b150*/  SYNCS.PHASECHK.TRANS64.TRYWAIT P0, [R0+URZ], R3 ;  /* 0x00000003000075a7 */ /* 0x0022a400080011ff */
[----:B--2---:R-:W-:Y:S05]  /*b160*/  @!P0 NANOSLEEP.SYNCS 0x989680 ;  /* 0x009896800000895d */ /* 0x004fea0003900000 */
[----:B------:R-:W2:Y:S02]  /*b170*/  @!P0 SYNCS.PHASECHK.TRANS64 P0, [R0+URZ], R3 ;  /* 0x00000003000085a7 */ /* 0x000ea400080010ff */
[----:B--2---:R-:W-:Y:S05]  /*b180*/  @!P0 BRA `(.L_x_132) ;  /* 0xfffffffc00f08947 */ /* 0x004fea000383ffff */
[----:B------:R-:W-:Y:S05]  /*b190*/  BRA `(.L_x_133) ;  /* 0xffffff7000647947 */ /* 0x000fea000383ffff */
.L_x_37:
[----:B----4-:R-:W-:-:S07]  /*b1a0*/  MOV R0, UR5 ;  /* 0x0000000500007c02 */ /* 0x010fce0008000f00 */
.L_x_134:
[----:B-1----:R1:W2:Y:S02]  /*b1b0*/  SYNCS.PHASECHK.TRANS64.TRYWAIT P0, [R0+URZ], R3 ;  /* 0x00000003000075a7 */ /* 0x0022a400080011ff */
[----:B--2---:R-:W-:Y:S05]  /*b1c0*/  @!P0 NANOSLEEP.SYNCS 0x989680 ;  /* 0x009896800000895d */ /* 0x004fea0003900000 */
[----:B------:R-:W2:Y:S02]  /*b1d0*/  @!P0 SYNCS.PHASECHK.TRANS64 P0, [R0+URZ], R3 ;  /* 0x00000003000085a7 */ /* 0x000ea400080010ff */
[----:B--2---:R-:W-:Y:S05]  /*b1e0*/  @!P0 BRA `(.L_x_134) ;  /* 0xfffffffc00f08947 */ /* 0x004fea000383ffff */
[----:B------:R-:W-:Y:S05]  /*b1f0*/  BRA `(.L_x_135) ;  /* 0xffffff7000707947 */ /* 0x000fea000383ffff */
.L_x_38:
[----:B----4-:R-:W-:-:S07]  /*b200*/  MOV R0, UR5 ;  /* 0x0000000500007c02 */ /* 0x010fce0008000f00 */
.L_x_136:
[----:B-1----:R1:W2:Y:S02]  /*b210*/  SYNCS.PHASECHK.TRANS64.TRYWAIT P0, [R0+URZ], R3 ;  /* 0x00000003000075a7 */ /* 0x0022a400080011ff */
[----:B--2---:R-:W-:Y:S05]  /*b220*/  @!P0 NANOSLEEP.SYNCS 0x989680 ;  /* 0x009896800000895d */ /* 0x004fea0003900000 */
[----:B------:R-:W2:Y:S02]  /*b230*/  @!P0 SYNCS.PHASECHK.TRANS64 P0, [R0+URZ], R3 ;  /* 0x00000003000085a7 */ /* 0x000ea400080010ff */
[----:B--2---:R-:W-:Y:S05]  /*b240*/  @!P0 BRA `(.L_x_136) ;  /* 0xfffffffc00f08947 */ /* 0x004fea000383ffff */
[----:B------:R-:W-:Y:S05]  /*b250*/  BRA `(.L_x_137) ;  /* 0xffffff70007c7947 */ /* 0x000fea000383ffff */
.L_x_39:
[----:B----4-:R-:W-:-:S07]  /*b260*/  MOV R0, UR5 ;  /* 0x0000000500007c02 */ /* 0x010fce0008000f00 */
.L_x_138:
[----:B-1----:R1:W2:Y:S02]  /*b270*/  SYNCS.PHASECHK.TRANS64.TRYWAIT P0, [R0+URZ], R3 ;  /* 0x00000003000075a7 */ /* 0x0022a400080011ff */
[----:B--2---:R-:W-:Y:S05]  /*b280*/  @!P0 NANOSLEEP.SYNCS 0x989680 ;  /* 0x009896800000895d */ /* 0x004fea0003900000 */
[----:B------:R-:W2:Y:S02]  /*b290*/  @!P0 SYNCS.PHASECHK.TRANS64 P0, [R0+URZ], R3 ;  /* 0x00000003000085a7 */ /* 0x000ea400080010ff */
[----:B--2---:R-:W-:Y:S05]  /*b2a0*/  @!P0 BRA `(.L_x_138) ;  /* 0xfffffffc00f08947 */ /* 0x004fea000383ffff */
[----:B------:R-:W-:Y:S05]  /*b2b0*/  BRA `(.L_x_139) ;  /* 0xffffff7000887947 */ /* 0x000fea000383ffff */
.L_x_40:
[----:B----4-:R-:W-:-:S07]  /*b2c0*/  MOV R0, UR5 ;  /* 0x0000000500007c02 */ /* 0x010fce0008000f00 */
.L_x_140:
[----:B-1----:R1:W2:Y:S02]  /*b2d0*/  SYNCS.PHASECHK.TRANS64.TRYWAIT P0, [R0+URZ], R3 ;  /* 0x00000003000075a7 */ /* 0x0022a400080011ff */
[----:B--2---:R-:W-:Y:S05]  /*b2e0*/  @!P0 NANOSLEEP.SYNCS 0x989680 ;  /* 0x009896800000895d */ /* 0x004fea0003900000 */
[----:B------:R-:W2:Y:S02]  /*b2f0*/  @!P0 SYNCS.PHASECHK.TRANS64 P0, [R0+URZ], R3 ;  /* 0x00000003000085a7 */ /* 0x000ea400080010ff */
[----:B--2---:R-:W-:Y:S05]  /*b300*/  @!P0 BRA `(.L_x_140) ;  /* 0xfffffffc00f08947 */ /* 0x004fea000383ffff */
[----:B------:R-:W-:Y:S05]  /*b310*/  BRA `(.L_x_141) ;  /* 0xffffff7000947947 */ /* 0x000fea000383ffff */
.L_x_43:
[----:B-1----:R1:W2:Y:S02]  /*b320*/  SYNCS.PHASECHK.TRANS64.TRYWAIT P0, [R0+URZ+0xf0], R5 ;  /* 0x0000f005000075a7 */ /* 0x0022a400080011ff */
[----:B--2---:R-:W-:Y:S05]  /*b330*/  @!P0 NANOSLEEP.SYNCS 0x989680 ;  /* 0x009896800000895d */ /* 0x004fea0003900000 */
[----:B------:R-:W2:Y:S02]  /*b340*/  @!P0 SYNCS.PHASECHK.TRANS64 P0, [R0+URZ+0xf0], R5 ;  /* 0x0000f005000085a7 */ /* 0x000ea400080010ff */
[----:B--2---:R-:W-:Y:S05]  /*b350*/  @!P0 BRA `(.L_x_43) ;  /* 0xfffffffc00f08947 */ /* 0x004fea000383ffff */
[----:B------:R-:W-:Y:S05]  /*b360*/  BRA `(.L_x_142) ;  /* 0xffffff7000f07947 */ /* 0x000fea000383ffff */
.L_x_44:
[----:B------:R-:W-:-:S07]  /*b370*/  MOV R0, UR5 ;  /* 0x0000000500007c02 */ /* 0x000fce0008000f00 */
.L_x_143:
[----:B-1----:R1:W2:Y:S02]  /*b380*/  SYNCS.PHASECHK.TRANS64.TRYWAIT P0, [R0+URZ+0xc0], R5 ;  /* 0x0000c005000075a7 */ /* 0x0022a400080011ff */
[----:B--2---:R-:W-:Y:S05]  /*b390*/  @!P0 NANOSLEEP.SYNCS 0x989680 ;  /* 0x009896800000895d */ /* 0x004fea0003900000 */
[----:B------:R-:W2:Y:S02]  /*b3a0*/  @!P0 SYNCS.PHASECHK.TRANS64 P0, [R0+URZ+0xc0], R5 ;  /* 0x0000c005000085a7 */ /* 0x000ea400080010ff */
[----:B--2---:R-:W-:Y:S05]  /*b3b0*/  @!P0 BRA `(.L_x_143) ;  /* 0xfffffffc00f08947 */ /* 0x004fea000383ffff */
[----:B------:R-:W-:Y:S05]  /*b3c0*/  BRA `(.L_x_144) ;  /* 0xffffff7400007947 */ /* 0x000fea000383ffff */
.L_x_45:
[----:B-1----:R1:W2:Y:S02]  /*b3d0*/  SYNCS.PHASECHK.TRANS64.TRYWAIT P1, [R0+URZ+0xb0], R5 ;  /* 0x0000b005000075a7 */ /* 0x0022a400080211ff */
[----:B--2---:R-:W-:Y:S05]  /*b3e0*/  @!P1 NANOSLEEP.SYNCS 0x989680 ;  /* 0x009896800000995d */ /* 0x004fea0003900000 */
[----:B------:R-:W2:Y:S02]  /*b3f0*/  @!P1 SYNCS.PHASECHK.TRANS64 P1, [R0+URZ+0xb0], R5 ;  /* 0x0000b005000095a7 */ /* 0x000ea400080210ff */
[----:B--2---:R-:W-:Y:S05]  /*b400*/  @!P1 BRA `(.L_x_45) ;  /* 0xfffffffc00f09947 */ /* 0x004fea000383ffff */
[----:B------:R-:W-:Y:S05]  /*b410*/  BRA `(.L_x_145) ;  /* 0xffffff7400307947 */ /* 0x000fea000383ffff */
.L_x_48:
[----:B------:R-:W-:-:S07]  /*b420*/  MOV R0, UR5 ;  /* 0x0000000500007c02 */ /* 0x000fce0008000f00 */
.L_x_146:
[----:B-1----:R1:W2:Y:S02]  /*b430*/  SYNCS.PHASECHK.TRANS64.TRYWAIT P0, [R0+URZ+0xc0], R3 ;  /* 0x0000c003000075a7 */ /* 0x0022a400080011ff */
[----:B--2---:R-:W-:Y:S05]  /*b440*/  @!P0 NANOSLEEP.SYNCS 0x989680 ;  /* 0x009896800000895d */ /* 0x004fea0003900000 */
[----:B------:R-:W2:Y:S02]  /*b450*/  @!P0 SYNCS.PHASECHK.TRANS64 P0, [R0+URZ+0xc0], R3 ;  /* 0x0000c003000085a7 */ /* 0x000ea400080010ff */
[----:B--2---:R-:W-:Y:S05]  /*b460*/  @!P0 BRA `(.L_x_146) ;  /* 0xfffffffc00f08947 */ /* 0x004fea000383ffff */
[----:B------:R-:W-:Y:S05]  /*b470*/  BRA `(.L_x_47) ;  /* 0xffffff7400847947 */ /* 0x000fea000383ffff */
.L_x_55:
[----:B-1----:R1:W2:Y:S02]  /*b480*/  SYNCS.PHASECHK.TRANS64.TRYWAIT P1, [R0+URZ+0xb0], R5 ;  /* 0x0000b005000075a7 */ /* 0x0022a400080211ff */
[----:B--2---:R-:W-:Y:S05]  /*b490*/  @!P1 NANOSLEEP.SYNCS 0x989680 ;  /* 0x009896800000995d */ /* 0x004fea0003900000 */
[----:B------:R-:W2:Y:S02]  /*b4a0*/  @!P1 SYNCS.PHASECHK.TRANS64 P1, [R0+URZ+0xb0], R5 ;  /* 0x0000b005000095a7 */ /* 0x000ea400080210ff */
[----:B--2---:R-:W-:Y:S05]  /*b4b0*/  @!P1 BRA `(.L_x_55) ;  /* 0xfffffffc00f09947 */ /* 0x004fea000383ffff */
[----:B------:R-:W-:Y:S05]  /*b4c0*/  BRA `(.L_x_147) ;  /* 0xffffff7800dc7947 */ /* 0x000fea000383ffff */
.L_x_56:
[----:B------:R-:W-:-:S07]  /*b4d0*/  MOV R3, UR9 ;  /* 0x0000000900037c02 */ /* 0x000fce0008000f00 */
.L_x_148:
[----:B-1----:R1:W2:Y:S02]  /*b4e0*/  SYNCS.PHASECHK.TRANS64.TRYWAIT P0, [R3+URZ+0xe0], R0 ;  /* 0x0000e000030075a7 */ /* 0x0022a400080011ff */
[----:B--2---:R-:W-:Y:S05]  /*b4f0*/  @!P0 NANOSLEEP.SYNCS 0x989680 ;  /* 0x009896800000895d */ /* 0x004fea0003900000 */
[----:B------:R-:W2:Y:S02]  /*b500*/  @!P0 SYNCS.PHASECHK.TRANS64 P0, [R3+URZ+0xe0], R0 ;  /* 0x0000e000030085a7 */ /* 0x000ea400080010ff */
[----:B--2---:R-:W-:Y:S05]  /*b510*/  @!P0 BRA `(.L_x_148) ;  /* 0xfffffffc00f08947 */ /* 0x004fea000383ffff */
[----:B------:R-:W-:Y:S05]  /*b520*/  BRA `(.L_x_149) ;  /* 0xffffff7c00107947 */ /* 0x000fea000383ffff */
.L_x_59:
[----:B------:R-:W-:Y:S07]  /*b530*/  MOV R0, UR7 ;  /* 0x0000000700007c02 */ /* 0x000fee0008000f00 */
.L_x_150:
[----:B-1----:R1:W2:Y:S02]  /*b540*/  SYNCS.PHASECHK.TRANS64.TRYWAIT P0, [R0+URZ], R3 ;  /* 0x00000003000075a7 */ /* 0x0022a400080011ff */
[----:B--2---:R-:W-:Y:S05]  /*b550*/  @!P0 NANOSLEEP.SYNCS 0x989680 ;  /* 0x009896800000895d */ /* 0x004fea0003900000 */
[----:B------:R-:W2:Y:S02]  /*b560*/  @!P0 SYNCS.PHASECHK.TRANS64 P0, [R0+URZ], R3 ;  /* 0x00000003000085a7 */ /* 0x000ea400080010ff */
[----:B--2---:R-:W-:Y:S05]  /*b570*/  @!P0 BRA `(.L_x_150) ;  /* 0xfffffffc00f08947 */ /* 0x004fea000383ffff */
[----:B------:R-:W-:Y:S05]  /*b580*/  BRA `(.L_x_58) ;  /* 0xffffff7c00307947 */ /* 0x000fea000383ffff */
.L_x_62:
[----:B------:R-:W-:-:S07]  /*b590*/  MOV R0, UR5 ;  /* 0x0000000500007c02 */ /* 0x000fce0008000f00 */
.L_x_151:
[----:B--2---:R2:W3:Y:S02]  /*b5a0*/  SYNCS.PHASECHK.TRANS64.TRYWAIT P0, [R0+URZ], R3 ;  /* 0x00000003000075a7 */ /* 0x0044e400080011ff */
[----:B---3--:R-:W-:Y:S05]  /*b5b0*/  @!P0 NANOSLEEP.SYNCS 0x989680 ;  /* 0x009896800000895d */ /* 0x008fea0003900000 */
[----:B------:R-:W3:Y:S02]  /*b5c0*/  @!P0 SYNCS.PHASECHK.TRANS64 P0, [R0+URZ], R3 ;  /* 0x00000003000085a7 */ /* 0x000ee400080010ff */
[----:B---3--:R-:W-:Y:S05]  /*b5d0*/  @!P0 BRA `(.L_x_151) ;  /* 0xfffffffc00f08947 */ /* 0x008fea000383ffff */
[----:B------:R-:W-:Y:S05]  /*b5e0*/  BRA `(.L_x_152) ;  /* 0xffffff7c00d07947 */ /* 0x000fea000383ffff */
.L_x_63:
[----:B------:R-:W-:-:S07]  /*b5f0*/  MOV R0, UR7 ;  /* 0x0000000700007c02 */ /* 0x000fce0008000f00 */
.L_x_153:
[----:B--2---:R2:W3:Y:S02]  /*b600*/  SYNCS.PHASECHK.TRANS64.TRYWAIT P0, [R0+URZ], R3 ;  /* 0x00000003000075a7 */ /* 0x0044e400080011ff */
[----:B---3--:R-:W-:Y:S05]  /*b610*/  @!P0 NANOSLEEP.SYNCS 0x989680 ;  /* 0x009896800000895d */ /* 0x008fea0003900000 */
[----:B------:R-:W3:Y:S02]  /*b620*/  @!P0 SYNCS.PHASECHK.TRANS64 P0, [R0+URZ], R3 ;  /* 0x00000003000085a7 */ /* 0x000ee400080010ff */
[----:B---3--:R-:W-:Y:S05]  /*b630*/  @!P0 BRA `(.L_x_153) ;  /* 0xfffffffc00f08947 */ /* 0x008fea000383ffff */
[----:B------:R-:W-:Y:S05]  /*b640*/  BRA `(.L_x_154) ;  /* 0xffffff7c00dc7947 */ /* 0x000fea000383ffff */
.L_x_68:
[----:B--2---:R2:W3:Y:S02]  /*b650*/  SYNCS.PHASECHK.TRANS64.TRYWAIT P0, [R0+URZ+0xb0], R3 ;  /* 0x0000b003000075a7 */ /* 0x0044e400080011ff */
[----:B---3--:R-:W-:Y:S05]  /*b660*/  @!P0 NANOSLEEP.SYNCS 0x989680 ;  /* 0x009896800000895d */ /* 0x008fea0003900000 */
[----:B------:R-:W3:Y:S02]  /*b670*/  @!P0 SYNCS.PHASECHK.TRANS64 P0, [R0+URZ+0xb0], R3 ;  /* 0x0000b003000085a7 */ /* 0x000ee400080010ff */
[----:B---3--:R-:W-:Y:S05]  /*b680*/  @!P0 BRA `(.L_x_68) ;  /* 0xfffffffc00f08947 */ /* 0x008fea000383ffff */
[----:B------:R-:W-:Y:S05]  /*b690*/  BRA `(.L_x_155) ;  /* 0xffffff8000e87947 */ /* 0x000fea000383ffff */
.L_x_71:
[----:B------:R-:W-:Y:S07]  /*b6a0*/  MOV R0, UR7 ;  /* 0x0000000700007c02 */ /* 0x000fee0008000f00 */
.L_x_156:
[----:B--2---:R2:W3:Y:S02]  /*b6b0*/  SYNCS.PHASECHK.TRANS64.TRYWAIT P0, [R0+URZ+0xa8], R3 ;  /* 0x0000a803000075a7 */ /* 0x0044e400080011ff */
[----:B---3--:R-:W-:Y:S05]  /*b6c0*/  @!P0 NANOSLEEP.SYNCS 0x989680 ;  /* 0x009896800000895d */ /* 0x008fea0003900000 */
[----:B------:R-:W3:Y:S02]  /*b6d0*/  @!P0 SYNCS.PHASECHK.TRANS64 P0, [R0+URZ+0xa8], R3 ;  /* 0x0000a803000085a7 */ /* 0x000ee400080010ff */
[----:B---3--:R-:W-:Y:S05]  /*b6e0*/  @!P0 BRA `(.L_x_156) ;  /* 0xfffffffc00f08947 */ /* 0x008fea000383ffff */
[----:B------:R-:W-:Y:S05]  /*b6f0*/  BRA `(.L_x_70) ;  /* 0xffffff8400c87947 */ /* 0x000fea000383ffff */
.L_x_74:
[----:B------:R-:W-:Y:S07]  /*b700*/  MOV R3, UR7 ;  /* 0x0000000700037c02 */ /* 0x000fee0008000f00 */
.L_x_157:
[----:B-1----:R1:W2:Y:S02]  /*b710*/  SYNCS.PHASECHK.TRANS64.TRYWAIT P0, [R3+URZ+0x80], R12 ;  /* 0x0000800c030075a7 */ /* 0x0022a400080011ff */
[----:B--2---:R-:W-:Y:S05]  /*b720*/  @!P0 NANOSLEEP.SYNCS 0x989680 ;  /* 0x009896800000895d */ /* 0x004fea0003900000 */
[----:B------:R-:W2:Y:S02]  /*b730*/  @!P0 SYNCS.PHASECHK.TRANS64 P0, [R3+URZ+0x80], R12 ;  /* 0x0000800c030085a7 */ /* 0x000ea400080010ff */
[----:B--2---:R-:W-:Y:S05]  /*b740*/  @!P0 BRA `(.L_x_157) ;  /* 0xfffffffc00f08947 */ /* 0x004fea000383ffff */
[----:B------:R-:W-:Y:S05]  /*b750*/  BRA `(.L_x_158) ;  /* 0xffffff8800407947 */ /* 0x000fea000383ffff */
.L_x_75:
[----:B-1----:R-:W-:Y:S07]  /*b760*/  MOV R3, UR7 ;  /* 0x0000000700037c02 */ /* 0x002fee0008000f00 */
.L_x_159:
[----:B-1----:R1:W2:Y:S02]  /*b770*/  SYNCS.PHASECHK.TRANS64.TRYWAIT P0, [R3+URZ+0x88], R12 ;  /* 0x0000880c030075a7 */ /* 0x0022a400080011ff */
[----:B--2---:R-:W-:Y:S05]  /*b780*/  @!P0 NANOSLEEP.SYNCS 0x989680 ;  /* 0x009896800000895d */ /* 0x004fea0003900000 */
[----:B------:R-:W2:Y:S02]  /*b790*/  @!P0 SYNCS.PHASECHK.TRANS64 P0, [R3+URZ+0x88], R12 ;  /* 0x0000880c030085a7 */ /* 0x000ea400080010ff */
[----:B--2---:R-:W-:Y:S05]  /*b7a0*/  @!P0 BRA `(.L_x_159) ;  /* 0xfffffffc00f08947 */ /* 0x004fea000383ffff */
[----:B------:R-:W-:Y:S05]  /*b7b0*/  BRA `(.L_x_160) ;  /* 0xffffff88007c7947 */ /* 0x000fea000383ffff */
.L_x_76:
[----:B-1----:R-:W-:Y:S07]  /*b7c0*/  MOV R3, UR7 ;  /* 0x0000000700037c02 */ /* 0x002fee0008000f00 */
.L_x_161:
[----:B-1----:R1:W2:Y:S02]  /*b7d0*/  SYNCS.PHASECHK.TRANS64.TRYWAIT P0, [R3+URZ+0x90], R12 ;  /* 0x0000900c030075a7 */ /* 0x0022a400080011ff */
[----:B--2---:R-:W-:Y:S05]  /*b7e0*/  @!P0 NANOSLEEP.SYNCS 0x989680 ;  /* 0x009896800000895d */ /* 0x004fea0003900000 */
[----:B------:R-:W2:Y:S02]  /*b7f0*/  @!P0 SYNCS.PHASECHK.TRANS64 P0, [R3+URZ+0x90], R12 ;  /* 0x0000900c030085a7 */ /* 0x000ea400080010ff */
[----:B--2---:R-:W-:Y:S05]  /*b800*/  @!P0 BRA `(.L_x_161) ;  /* 0xfffffffc00f08947 */ /* 0x004fea000383ffff */
[----:B------:R-:W-:Y:S05]  /*b810*/  BRA `(.L_x_162) ;  /* 0xffffff8800c47947 */ /* 0x000fea000383ffff */
.L_x_77:
[----:B------:R-:W-:Y:S07]  /*b820*/  MOV R3, UR7 ;  /* 0x0000000700037c02 */ /* 0x000fee0008000f00 */
.L_x_163:
[----:B-1----:R1:W2:Y:S02]  /*b830*/  SYNCS.PHASECHK.TRANS64.TRYWAIT P0, [R3+URZ+0x98], R12 ;  /* 0x0000980c030075a7 */ /* 0x0022a400080011ff */
[----:B--2---:R-:W-:Y:S05]  /*b840*/  @!P0 NANOSLEEP.SYNCS 0x989680 ;  /* 0x009896800000895d */ /* 0x004fea0003900000 */
[----:B------:R-:W2:Y:S02]  /*b850*/  @!P0 SYNCS.PHASECHK.TRANS64 P0, [R3+URZ+0x98], R12 ;  /* 0x0000980c030085a7 */ /* 0x000ea400080010ff */
[----:B--2---:R-:W-:Y:S05]  /*b860*/  @!P0 BRA `(.L_x_163) ;  /* 0xfffffffc00f08947 */ /* 0x004fea000383ffff */
[----:B------:R-:W-:Y:S05]  /*b870*/  BRA `(.L_x_164) ;  /* 0xffffff8c004c7947 */ /* 0x000fea000383ffff */
.L_x_79:
[----:B------:R-:W-:-:S07]  /*b880*/  MOV R0, UR7 ;  /* 0x0000000700007c02 */ /* 0x000fce0008000f00 */
.L_x_165:
[----:B-1----:R1:W3:Y:S02]  /*b890*/  SYNCS.PHASECHK.TRANS64.TRYWAIT P0, [R0+URZ+0x80], R3 ;  /* 0x00008003000075a7 */ /* 0x0022e400080011ff */
[----:B---3--:R-:W-:Y:S05]  /*b8a0*/  @!P0 NANOSLEEP.SYNCS 0x989680 ;  /* 0x009896800000895d */ /* 0x008fea0003900000 */
[----:B------:R-:W3:Y:S02]  /*b8b0*/  @!P0 SYNCS.PHASECHK.TRANS64 P0, [R0+URZ+0x80], R3 ;  /* 0x00008003000085a7 */ /* 0x000ee400080010ff */
[----:B---3--:R-:W-:Y:S05]  /*b8c0*/  @!P0 BRA `(.L_x_165) ;  /* 0xfffffffc00f08947 */ /* 0x008fea000383ffff */
[----:B------:R-:W-:Y:S05]  /*b8d0*/  BRA `(.L_x_166) ;  /* 0xffffff8c00bc7947 */ /* 0x000fea000383ffff */
.L_x_80:
[----:B-1----:R-:W-:-:S07]  /*b8e0*/  MOV R0, UR7 ;  /* 0x0000000700007c02 */ /* 0x002fce0008000f00 */
.L_x_167:
[----:B-1----:R1:W3:Y:S02]  /*b8f0*/  SYNCS.PHASECHK.TRANS64.TRYWAIT P0, [R0+URZ+0x88], R3 ;  /* 0x00008803000075a7 */ /* 0x0022e400080011ff */
[----:B---3--:R-:W-:Y:S05]  /*b900*/  @!P0 NANOSLEEP.SYNCS 0x989680 ;  /* 0x009896800000895d */ /* 0x008fea0003900000 */
[----:B------:R-:W3:Y:S02]  /*b910*/  @!P0 SYNCS.PHASECHK.TRANS64 P0, [R0+URZ+0x88], R3 ;  /* 0x00008803000085a7 */ /* 0x000ee400080010ff */
[----:B---3--:R-:W-:Y:S05]  /*b920*/  @!P0 BRA `(.L_x_167) ;  /* 0xfffffffc00f08947 */ /* 0x008fea000383ffff */
[----:B------:R-:W-:Y:S05]  /*b930*/  BRA `(.L_x_168) ;  /* 0xffffff8c00ac7947 */ /* 0x000fea000383ffff */
.L_x_81:
[----:B-1----:R-:W-:-:S07]  /*b940*/  MOV R0, UR7 ;  /* 0x0000000700007c02 */ /* 0x002fce0008000f00 */
.L_x_169:
[----:B-1----:R1:W3:Y:S02]  /*b950*/  SYNCS.PHASECHK.TRANS64.TRYWAIT P0, [R0+URZ+0x90], R3 ;  /* 0x00009003000075a7 */ /* 0x0022e400080011ff */
[----:B---3--:R-:W-:Y:S05]  /*b960*/  @!P0 NANOSLEEP.SYNCS 0x989680 ;  /* 0x009896800000895d */ /* 0x008fea0003900000 */
[----:B------:R-:W3:Y:S02]  /*b970*/  @!P0 SYNCS.PHASECHK.TRANS64 P0, [R0+URZ+0x90], R3 ;  /* 0x00009003000085a7 */ /* 0x000ee400080010ff */
[----:B---3--:R-:W-:Y:S05]  /*b980*/  @!P0 BRA `(.L_x_169) ;  /* 0xfffffffc00f08947 */ /* 0x008fea000383ffff */
[----:B------:R-:W-:Y:S05]  /*b990*/  BRA `(.L_x_170) ;  /* 0xffffff8c009c7947 */ /* 0x000fea000383ffff */
.L_x_83:
[----:B--2---:R2:W4:Y:S02]  /*b9a0*/  SYNCS.PHASECHK.TRANS64.TRYWAIT P0, [R0+URZ+0xb0], R3 ;  /* 0x0000b003000075a7 */ /* 0x00452400080011ff */
[----:B----4-:R-:W-:Y:S05]  /*b9b0*/  @!P0 NANOSLEEP.SYNCS 0x989680 ;  /* 0x009896800000895d */ /* 0x010fea0003900000 */
[----:B------:R-:W4:Y:S02]  /*b9c0*/  @!P0 SYNCS.PHASECHK.TRANS64 P0, [R0+URZ+0xb0], R3 ;  /* 0x0000b003000085a7 */ /* 0x000f2400080010ff */
[----:B----4-:R-:W-:Y:S05]  /*b9d0*/  @!P0 BRA `(.L_x_83) ;  /* 0xfffffffc00f08947 */ /* 0x010fea000383ffff */
[----:B------:R-:W-:Y:S05]  /*b9e0*/  BRA `(.L_x_171) ;  /* 0xffffff9000647947 */ /* 0x000fea000383ffff */
.L_x_94:
[----:B-1----:R1:W3:Y:S02]  /*b9f0*/  SYNCS.PHASECHK.TRANS64.TRYWAIT P1, [R3+URZ+0x60], R0 ;  /* 0x00006000030075a7 */ /* 0x0022e400080211ff */
[----:B---3--:R-:W-:Y:S05]  /*ba00*/  @!P1 NANOSLEEP.SYNCS 0x989680 ;  /* 0x009896800000995d */ /* 0x008fea0003900000 */
[----:B------:R-:W3:Y:S02]  /*ba10*/  @!P1 SYNCS.PHASECHK.TRANS64 P1, [R3+URZ+0x60], R0 ;  /* 0x00006000030095a7 */ /* 0x000ee400080210ff */
[----:B---3--:R-:W-:Y:S05]  /*ba20*/  @!P1 BRA `(.L_x_94) ;  /* 0xfffffffc00f09947 */ /* 0x008fea000383ffff */
[----:B------:R-:W-:Y:S05]  /*ba30*/  BRA `(.L_x_93) ;  /* 0xffffff9c00887947 */ /* 0x000fea000383ffff */
.L_x_96:
[----:B-1----:R1:W4:Y:S02]  /*ba40*/  SYNCS.PHASECHK.TRANS64.TRYWAIT P0, [R193+URZ+0xd0], R2 ;  /* 0x0000d002c10075a7 */ /* 0x00232400080011ff */
[----:B----4-:R-:W-:Y:S05]  /*ba50*/  @!P0 NANOSLEEP.SYNCS 0x989680 ;  /* 0x009896800000895d */ /* 0x010fea0003900000 */
[----:B------:R-:W4:Y:S02]  /*ba60*/  @!P0 SYNCS.PHASECHK.TRANS64 P0, [R193+URZ+0xd0], R2 ;  /* 0x0000d002c10085a7 */ /* 0x000f2400080010ff */
[----:B----4-:R-:W-:Y:S05]  /*ba70*/  @!P0 BRA `(.L_x_96) ;  /* 0xfffffffc00f08947 */ /* 0x010fea000383ffff */
[----:B------:R-:W-:Y:S05]  /*ba80*/  BRA `(.L_x_95) ;  /* 0xffffff9c00e47947 */ /* 0x000fea000383ffff */
.L_x_105:
[----:B--2---:R2:W3:Y:S02]  /*ba90*/  SYNCS.PHASECHK.TRANS64.TRYWAIT P0, [R204+URZ+0x60], R3 ;  /* 0x00006003cc0075a7 */ /* 0x0044e400080011ff */
[----:B---3--:R-:W-:Y:S05]  /*baa0*/  @!P0 NANOSLEEP.SYNCS 0x989680 ;  /* 0x009896800000895d */ /* 0x008fea0003900000 */
[----:B------:R-:W3:Y:S02]  /*bab0*/  @!P0 SYNCS.PHASECHK.TRANS64 P0, [R204+URZ+0x60], R3 ;  /* 0x00006003cc0085a7 */ /* 0x000ee400080010ff */
[----:B---3--:R-:W-:Y:S05]  /*bac0*/  @!P0 BRA `(.L_x_105) ;  /* 0xfffffffc00f08947 */ /* 0x008fea000383ffff */
[----:B------:R-:W-:Y:S05]  /*bad0*/  BRA `(.L_x_104) ;  /* 0xffffffb000f07947 */ /* 0x000fea000383ffff */
.L_x_114:
[----:B--2---:R2:W3:Y:S02]  /*bae0*/  SYNCS.PHASECHK.TRANS64.TRYWAIT P0, [R0+URZ+0x60], R5 ;  /* 0x00006005000075a7 */ /* 0x0044e400080011ff */
[----:B---3--:R-:W-:Y:S05]  /*baf0*/  @!P0 NANOSLEEP.SYNCS 0x989680 ;  /* 0x009896800000895d */ /* 0x008fea0003900000 */
[----:B------:R-:W3:Y:S02]  /*bb00*/  @!P0 SYNCS.PHASECHK.TRANS64 P0, [R0+URZ+0x60], R5 ;  /* 0x00006005000085a7 */ /* 0x000ee400080010ff */
[----:B---3--:R-:W-:Y:S05]  /*bb10*/  @!P0 BRA `(.L_x_114) ;  /* 0xfffffffc00f08947 */ /* 0x008fea000383ffff */
[----:B------:R-:W-:Y:S05]  /*bb20*/  BRA `(.L_x_113) ;  /* 0xffffffc800487947 */ /* 0x000fea000383ffff */
.L_x_123:
[----:B--2---:R2:W3:Y:S02]  /*bb30*/  SYNCS.PHASECHK.TRANS64.TRYWAIT P0, [R0+URZ+0x60], R3 ;  /* 0x00006003000075a7 */ /* 0x0044e400080011ff */
[----:B---3--:R-:W-:Y:S05]  /*bb40*/  @!P0 NANOSLEEP.SYNCS 0x989680 ;  /* 0x009896800000895d */ /* 0x008fea0003900000 */
[----:B------:R-:W3:Y:S02]  /*bb50*/  @!P0 SYNCS.PHASECHK.TRANS64 P0, [R0+URZ+0x60], R3 ;  /* 0x00006003000085a7 */ /* 0x000ee400080010ff */
[----:B---3--:R-:W-:Y:S05]  /*bb60*/  @!P0 BRA `(.L_x_123) ;  /* 0xfffffffc00f08947 */ /* 0x008fea000383ffff */
[----:B------:R-:W-:Y:S05]  /*bb70*/  BRA `(.L_x_122) ;  /* 0xffffffdc00ac7947 */ /* 0x000fea000383ffff */
        .weak           $__internal_0_$__cuda_sm10x_tcgen05_guardrail_trap_col_being_dealloced_not_returned_by_alloc
        .type           $__internal_0_$__cuda_sm10x_tcgen05_guardrail_trap_col_being_dealloced_not_returned_by_alloc,@function
        .size           $__internal_0_$__cuda_sm10x_tcgen05_guardrail_trap_col_being_dealloced_not_returned_by_alloc,($__internal_1_$__cuda_sm10x_tcgen05_guardrail_trap_phase_invalid_during_alloc - $__internal_0_$__cuda_sm10x_tcgen05_guardrail_trap_col_being_dealloced_not_returned_by_alloc)
$__internal_0_$__cuda_sm10x_tcgen05_guardrail_trap_col_being_dealloced_not_returned_by_alloc:
[----:B------:R-:W-:Y:S05]  /*bb80*/  BPT.TRAP 0x1 ;  /* 0x000000040000795c */ /* 0x000fea0000300000 */
[----:B------:R-:W-:-:S04]  /*bb90*/  HFMA2 R3, -RZ, RZ, 0, 0 ;  /* 0x00000000ff037431 */ /* 0x000fc800000001ff */
[----:B------:R-:W-:Y:S05]  /*bba0*/  RET.REL.NODEC R2 `(_ZN7cutlass13device_kernelINS_4gemm6kernel13GemmUniversalIN4cute5tupleIJiiiiEEENS1_10collective13CollectiveMmaINS1_35MainloopSm100TmaUmmaWarpSpecializedILi6ELi2ELi2ENS5_IJNS4_1CILi1EEESB_SB_EEEEENS5_IJNSA_ILi128EEENSA_ILi256EEENSA_ILi32EEEEEENS_12float_e4m3_tENS5_IJlSB_lEEESI_SJ_NS4_8TiledMMAINS4_8MMA_AtomIJNS4_10MMA_TraitsINS4_19SM100_MMA_F8F6F4_SSEJSI_SI_fSE_SF_NS4_17integral_constantINS4_4UMMA5MajorELSQ_0EEESR_NSO_INSP_7ScaleInELSS_0EEEST_EEEEEENS4_6LayoutISC_NS5_IJNSA_ILi0EEESX_SX_EEEEENS5_IJNS4_10UnderscoreES10_S10_EEEEENS4_13SM90_TMA_LOADENS4_14ComposedLayoutINS4_7SwizzleILi1ELi4ELi3EEENS4_18smem_ptr_flag_bitsILi8EEENSW_INS5_IJNSA_ILi8EEESG_EEENS5_IJSG_SB_EEEEEEEvNS4_8identityES13_S1D_vS1E_EENS_8epilogue10collective18CollectiveEpilogueINS1G_23Sm100TmaWarpSpecializedILi4ELi2ELi64ELb0ELb0EEEJSH_NS5_IJNSW_ISE_SB_EENSW_INSA_ILi64EEESB_EEEEESI_SJ_SI_SJ_NS1G_6fusion15FusionCallbacksIS1K_NS1P_17LinearCombinationISI_fSI_fLNS_15FloatRoundStyleE2EEESH_S1O_JEEENS4_5SM1004TMEM4LOAD26SM100_TMEM_LOAD_32dp32b64xES13_NS14_INS15_ILi2ELi4ELi3EEES18_NSW_INS5_IJS19_S1M_EEENS5_IJS1M_SB_EEEEEEENS4_39AutoVectorizingCopyWithAssumedAlignmentILi128EEENS4_14SM90_TMA_STOREES23_S25_S25_EEEvvEEEEvNT_6ParamsE) ;  /* 0xffffff4402147950 */ /* 0x000fea0003c3ffff */
        .weak           $__internal_1_$__cuda_sm10x_tcgen05_guardrail_trap_phase_invalid_during_alloc
        .type           $__internal_1_$__cuda_sm10x_tcgen05_guardrail_trap_phase_invalid_during_alloc,@function
        .size           $__internal_1_$__cuda_sm10x_tcgen05_guardrail_trap_phase_invalid_during_alloc,($__internal_2_$__cuda_sm10x_tcgen05_guardrail_trap_unallocated_columns_being_dealloced - $__internal_1_$__cuda_sm10x_tcgen05_guardrail_trap_phase_invalid_during_alloc)
$__internal_1_$__cuda_sm10x_tcgen05_guardrail_trap_phase_invalid_during_alloc:
[----:B------:R-:W-:Y:S05]  /*bbb0*/  BPT.TRAP 0x1 ;  /* 0x000000040000795c */ /* 0x000fea0000300000 */
[----:B------:R-:W-:-:S04]  /*bbc0*/  MOV R3, 0x0 ;  /* 0x0000000000037802 */ /* 0x000fc80000000f00 */
[----:B------:R-:W-:Y:S05]  /*bbd0*/  RET.REL.NODEC R2 `(_ZN7cutlass13device_kernelINS_4gemm6kernel13GemmUniversalIN4cute5tupleIJiiiiEEENS1_10collective13CollectiveMmaINS1_35MainloopSm100TmaUmmaWarpSpecializedILi6ELi2ELi2ENS5_IJNS4_1CILi1EEESB_SB_EEEEENS5_IJNSA_ILi128EEENSA_ILi256EEENSA_ILi32EEEEEENS_12float_e4m3_tENS5_IJlSB_lEEESI_SJ_NS4_8TiledMMAINS4_8MMA_AtomIJNS4_10MMA_TraitsINS4_19SM100_MMA_F8F6F4_SSEJSI_SI_fSE_SF_NS4_17integral_constantINS4_4UMMA5MajorELSQ_0EEESR_NSO_INSP_7ScaleInELSS_0EEEST_EEEEEENS4_6LayoutISC_NS5_IJNSA_ILi0EEESX_SX_EEEEENS5_IJNS4_10UnderscoreES10_S10_EEEEENS4_13SM90_TMA_LOADENS4_14ComposedLayoutINS4_7SwizzleILi1ELi4ELi3EEENS4_18smem_ptr_flag_bitsILi8EEENSW_INS5_IJNSA_ILi8EEESG_EEENS5_IJSG_SB_EEEEEEEvNS4_8identityES13_S1D_vS1E_EENS_8epilogue10collective18CollectiveEpilogueINS1G_23Sm100TmaWarpSpecializedILi4ELi2ELi64ELb0ELb0EEEJSH_NS5_IJNSW_ISE_SB_EENSW_INSA_ILi64EEESB_EEEEESI_SJ_SI_SJ_NS1G_6fusion15FusionCallbacksIS1K_NS1P_17LinearCombinationISI_fSI_fLNS_15FloatRoundStyleE2EEESH_S1O_JEEENS4_5SM1004TMEM4LOAD26SM100_TMEM_LOAD_32dp32b64xES13_NS14_INS15_ILi2ELi4ELi3EEES18_NSW_INS5_IJS19_S1M_EEENS5_IJS1M_SB_EEEEEEENS4_39AutoVectorizingCopyWithAssumedAlignmentILi128EEENS4_14SM90_TMA_STOREES23_S25_S25_EEEvvEEEEvNT_6ParamsE) ;  /* 0xffffff4402087950 */ /* 0x000fea0003c3ffff */
        .weak           $__internal_2_$__cuda_sm10x_tcgen05_guardrail_trap_unallocated_columns_being_dealloced
        .type           $__internal_2_$__cuda_sm10x_tcgen05_guardrail_trap_unallocated_columns_being_dealloced,@function
        .size           $__internal_2_$__cuda_sm10x_tcgen05_guardrail_trap_unallocated_columns_being_dealloced,(.L_x_173 - $__internal_2_$__cuda_sm10x_tcgen05_guardrail_trap_unallocated_columns_being_dealloced)
$__internal_2_$__cuda_sm10x_tcgen05_guardrail_trap_unallocated_columns_being_dealloced:
[----:B------:R-:W-:Y:S05]  /*bbe0*/  BPT.TRAP 0x1 ;  /* 0x000000040000795c */ /* 0x000fea0000300000 */
[----:B------:R-:W-:-:S04]  /*bbf0*/  HFMA2 R3, -RZ, RZ, 0, 0 ;  /* 0x00000000ff037431 */ /* 0x000fc800000001ff */
[----:B------:R-:W-:Y:S05]  /*bc00*/  RET.REL.NODEC R2 `(_ZN7cutlass13device_kernelINS_4gemm6kernel13GemmUniversalIN4cute5tupleIJiiiiEEENS1_10collective13CollectiveMmaINS1_35MainloopSm100TmaUmmaWarpSpecializedILi6ELi2ELi2ENS5_IJNS4_1CILi1EEESB_SB_EEEEENS5_IJNSA_ILi128EEENSA_ILi256EEENSA_ILi32EEEEEENS_12float_e4m3_tENS5_IJlSB_lEEESI_SJ_NS4_8TiledMMAINS4_8MMA_AtomIJNS4_10MMA_TraitsINS4_19SM100_MMA_F8F6F4_SSEJSI_SI_fSE_SF_NS4_17integral_constantINS4_4UMMA5MajorELSQ_0EEESR_NSO_INSP_7ScaleInELSS_0EEEST_EEEEEENS4_6LayoutISC_NS5_IJNSA_ILi0EEESX_SX_EEEEENS5_IJNS4_10UnderscoreES10_S10_EEEEENS4_13SM90_TMA_LOADENS4_14ComposedLayoutINS4_7SwizzleILi1ELi4ELi3EEENS4_18smem_ptr_flag_bitsILi8EEENSW_INS5_IJNSA_ILi8EEESG_EEENS5_IJSG_SB_EEEEEEEvNS4_8identityES13_S1D_vS1E_EENS_8epilogue10collective18CollectiveEpilogueINS1G_23Sm100TmaWarpSpecializedILi4ELi2ELi64ELb0ELb0EEEJSH_NS5_IJNSW_ISE_SB_EENSW_INSA_ILi64EEESB_EEEEESI_SJ_SI_SJ_NS1G_6fusion15FusionCallbacksIS1K_NS1P_17LinearCombinationISI_fSI_fLNS_15FloatRoundStyleE2EEESH_S1O_JEEENS4_5SM1004TMEM4LOAD26SM100_TMEM_LOAD_32dp32b64xES13_NS14_INS15_ILi2ELi4ELi3EEES18_NSW_INS5_IJS19_S1M_EEENS5_IJS1M_SB_EEEEEEENS4_39AutoVectorizingCopyWithAssumedAlignmentILi128EEENS4_14SM90_TMA_STOREES23_S25_S25_EEEvvEEEEvNT_6ParamsE) ;  /* 0xffffff4002fc7950 */ /* 0x000fea0003c3ffff */
.L_x_172:
[----:B------:R-:W-:-:S00]  /*bc10*/  BRA `(.L_x_172) ;  /* 0xfffffffc00fc7947 */ /* 0x000fc0000383ffff */
[----:B------:R-:W-:-:S00]  /*bc20*/  NOP ;  /* 0x0000000000007918 */ /* 0x000fc00000000000 */
        /* <DEDUP_REMOVED lines=13> */
.L_x_173:


//--------------------- .nv.global.init           --------------------------
	.section	.nv.global.init,"aw",@progbits
.nv.global.init:
	.type		$str$27,@object
	.size		$str$27,($str$28 - $str$27)
$str$27:
        /*0000*/ 	.byte	0x28, 0x61, 0x64, 0x64, 0x72, 0x65, 0x73, 0x73, 0x20, 0x26, 0x20, 0x6d, 0x61, 0x73, 0x6b, 0x29
        /*0010*/ 	.byte	0x20, 0x3d, 0x3d, 0x20, 0x30, 0x00
	.type		$str$28,@object
	.size		$str$28,($str$26 - $str$28)
$str$28:
        /*0016*/ 	.byte	0x2f, 0x74, 0x6d, 0x70, 0x2f, 0x63, 0x75, 0x74, 0x6c, 0x61, 0x73, 0x73, 0x5f, 0x73, 0x77, 0x65
        /*0026*/ 	.byte	0x65, 0x70, 0x5f, 0x73, 0x72, 0x63, 0x2f, 0x69, 0x6e, 0x63, 0x6c, 0x75, 0x64, 0x65, 0x2f, 0x63
        /*0036*/ 	.byte	0x75, 0x74, 0x65, 0x2f, 0x70, 0x6f, 0x69, 0x6e, 0x74, 0x65, 0x72, 0x5f, 0x66, 0x6c, 0x61, 0x67
        /*0046*/ 	.byte	0x67, 0x65, 0x64, 0x2e, 0x68, 0x70, 0x70, 0x00
	.type		$str$26,@object
	.size		$str$26,($str$25 - $str$26)
$str$26:
        /*004e*/ 	.byte	0x2f, 0x74, 0x6d, 0x70, 0x2f, 0x63, 0x75, 0x74, 0x6c, 0x61, 0x73, 0x73, 0x5f, 0x73, 0x77, 0x65
        /*005e*/ 	.byte	0x65, 0x70, 0x5f, 0x73, 0x72, 0x63, 0x2f, 0x69, 0x6e, 0x63, 0x6c, 0x75, 0x64, 0x65, 0x2f, 0x63
        /*006e*/ 	.byte	0x75, 0x74, 0x65, 0x2f, 0x61, 0x74, 0x6f, 0x6d, 0x2f, 0x63, 0x6f, 0x70, 0x79, 0x5f, 0x74, 0x72
        /*007e*/ 	.byte	0x61, 0x69, 0x74, 0x73, 0x5f, 0x73, 0x6d, 0x31, 0x30, 0x30, 0x2e, 0x68, 0x70, 0x70, 0x00
	.type		$str$25,@object
	.size		$str$25,(__unnamed_1 - $str$25)
$str$25:
        /*008d*/ 	.byte	0x28, 0x28, 0x75, 0x69, 0x6e, 0x74, 0x33, 0x32, 0x5f, 0x74, 0x28, 0x74, 0x68, 0x72, 0x65, 0x61
        /*009d*/ 	.byte	0x64, 0x49, 0x64, 0x78, 0x2e, 0x78, 0x29, 0x20, 0x2f, 0x20, 0x33, 0x32, 0x29, 0x20, 0x25, 0x20
        /*00ad*/ 	.byte	0x34, 0x29, 0x20, 0x3d, 0x3d, 0x20, 0x28, 0x28, 0x28, 0x74, 0x6d, 0x65, 0x6d, 0x5f, 0x61, 0x64
        /*00bd*/ 	.byte	0x64, 0x72, 0x20, 0x3e, 0x3e, 0x20, 0x31, 0x36, 0x29, 0x20, 0x2f, 0x20, 0x33, 0x32, 0x29, 0x20
        /*00cd*/ 	.byte	0x25, 0x20, 0x34, 0x29, 0x00
	.type		__unnamed_1,@object
	.size		__unnamed_1,(__unnamed_2 - __unnamed_1)
__unnamed_1:
        /*00d2*/ 	.byte	0x61, 0x75, 0x74, 0x6f, 0x20, 0x63, 0x75, 0x74, 0x65, 0x3a, 0x3a, 0x61, 0x73, 0x5f, 0x70, 0x6f
        /* <DEDUP_REMOVED lines=24> */
        /*0262*/ 	.byte	0x43, 0x3c, 0x38, 0x31, 0x39, 0x32, 0x3e, 0x3e, 0x3e, 0x3e, 0x5d, 0x00
	.type		__unnamed_2,@object
	.size		__unnamed_2,(__unnamed_3 - __unnamed_2)
__unnamed_2:
        /* <DEDUP_REMOVED lines=26> */
	.type		__unnamed_3,@object
	.size		__unnamed_3,(.L_3 - __unnamed_3)
__unnamed_3:
        /* <DEDUP_REMOVED lines=42> */
        /*06aa*/ 	.byte	0x3e, 0x3e, 0x3e, 0x3e, 0x5d, 0x00
.L_3:


//--------------------- .nv.shared._ZN7cutlass13device_kernelINS_4gemm6kernel13GemmUniversalIN4cute5tupleIJiiiiEEENS1_10collective13CollectiveMmaINS1_35MainloopSm100TmaUmmaWarpSpecializedILi6ELi2ELi2ENS5_IJNS4_1CILi1EEESB_SB_EEEEENS5_IJNSA_ILi128EEENSA_ILi256EEENSA_ILi32EEEEEENS_12float_e4m3_tENS5_IJlSB_lEEESI_SJ_NS4_8TiledMMAINS4_8MMA_AtomIJNS4_10MMA_TraitsINS4_19SM100_MMA_F8F6F4_SSEJSI_SI_fSE_SF_NS4_17integral_constantINS4_4UMMA5MajorELSQ_0EEESR_NSO_INSP_7ScaleInELSS_0EEEST_EEEEEENS4_6LayoutISC_NS5_IJNSA_ILi0EEESX_SX_EEEEENS5_IJNS4_10UnderscoreES10_S10_EEEEENS4_13SM90_TMA_LOADENS4_14ComposedLayoutINS4_7SwizzleILi1ELi4ELi3EEENS4_18smem_ptr_flag_bitsILi8EEENSW_INS5_IJNSA_ILi8EEESG_EEENS5_IJSG_SB_EEEEEEEvNS4_8identityES13_S1D_vS1E_EENS_8epilogue10collective18CollectiveEpilogueINS1G_23Sm100TmaWarpSpecializedILi4ELi2ELi64ELb0ELb0EEEJSH_NS5_IJNSW_ISE_SB_EENSW_INSA_ILi64EEESB_EEEEESI_SJ_SI_SJ_NS1G_6fusion15FusionCallbacksIS1K_NS1P_17LinearCombinationISI_fSI_fLNS_15FloatRoundStyleE2EEESH_S1O_JEEENS4_5SM1004TMEM4LOAD26SM100_TMEM_LOAD_32dp32b64xES13_NS14_INS15_ILi2ELi4ELi3EEES18_NSW_INS5_IJS19_S1M_EEENS5_IJS1M_SB_EEEEEEENS4_39AutoVectorizingCopyWithAssumedAlignmentILi128EEENS4_14SM90_TMA_STOREES23_S25_S25_EEEvvEEEEvNT_6ParamsE --------------------------
	.section	.nv.shared._ZN7cutlass13device_kernelINS_4gemm6kernel13GemmUniversalIN4cute5tupleIJiiiiEEENS1_10collective13CollectiveMmaINS1_35MainloopSm100TmaUmmaWarpSpecializedILi6ELi2ELi2ENS5_IJNS4_1CILi1EEESB_SB_EEEEENS5_IJNSA_ILi128EEENSA_ILi256EEENSA_ILi32EEEEEENS_12float_e4m3_tENS5_IJlSB_lEEESI_SJ_NS4_8TiledMMAINS4_8MMA_AtomIJNS4_10MMA_TraitsINS4_19SM100_MMA_F8F6F4_SSEJSI_SI_fSE_SF_NS4_17integral_constantINS4_4UMMA5MajorELSQ_0EEESR_NSO_INSP_7ScaleInELSS_0EEEST_EEEEEENS4_6LayoutISC_NS5_IJNSA_ILi0EEESX_SX_EEEEENS5_IJNS4_10UnderscoreES10_S10_EEEEENS4_13SM90_TMA_LOADENS4_14ComposedLayoutINS4_7SwizzleILi1ELi4ELi3EEENS4_18smem_ptr_flag_bitsILi8EEENSW_INS5_IJNSA_ILi8EEESG_EEENS5_IJSG_SB_EEEEEEEvNS4_8identityES13_S1D_vS1E_EENS_8epilogue10collective18CollectiveEpilogueINS1G_23Sm100TmaWarpSpecializedILi4ELi2ELi64ELb0ELb0EEEJSH_NS5_IJNSW_ISE_SB_EENSW_INSA_ILi64EEESB_EEEEESI_SJ_SI_SJ_NS1G_6fusion15FusionCallbacksIS1K_NS1P_17LinearCombinationISI_fSI_fLNS_15FloatRoundStyleE2EEESH_S1O_JEEENS4_5SM1004TMEM4LOAD26SM100_TMEM_LOAD_32dp32b64xES13_NS14_INS15_ILi2ELi4ELi3EEES18_NSW_INS5_IJS19_S1M_EEENS5_IJS1M_SB_EEEEEEENS4_39AutoVectorizingCopyWithAssumedAlignmentILi128EEENS4_14SM90_TMA_STOREES23_S25_S25_EEEvvEEEEvNT_6ParamsE,"aw",@nobits
	.sectionflags	@""
	.align	16
	.zero		1024


//--------------------- .nv.shared.reserved.0     --------------------------
	.section	.nv.shared.reserved.0,"aw",@nobits
	.weak		__nv_reservedSMEM_offset_0_alias
	.size		__nv_reservedSMEM_offset_0_alias, 0, 64
	.other		__nv_reservedSMEM_offset_0_alias,@"STO_CUDA_RESERVED_SHARED STV_DEFAULT"
__nv_reservedSMEM_offset_0_alias:
	.zero		0
.nv.shared.reserved.0:
	.zero		64
	.weak		__nv_reservedSMEM_tcgen05_partition
	.type		__nv_reservedSMEM_tcgen05_partition,@object
	.size		__nv_reservedSMEM_tcgen05_partition,(.L_0 - __nv_reservedSMEM_tcgen05_partition)
__nv_reservedSMEM_tcgen05_partition:
	.zero		32
.L_0:


//--------------------- .nv.global                --------------------------
	.section	.nv.global,"aw",@nobits
.nv.global:
	.type		_ZN40_INTERNAL_b4f1950a_4_k_cu_029d85ba_230094cute1_E,@object
	.size		_ZN40_INTERNAL_b4f1950a_4_k_cu_029d85ba_230094cute1_E,(_ZN40_INTERNAL_b4f1950a_4_k_cu_029d85ba_230094cuda3std3__45__cpo6cbeginE - _ZN40_INTERNAL_b4f1950a_4_k_cu_029d85ba_230094cute1_E)
_ZN40_INTERNAL_b4f1950a_4_k_cu_029d85ba_230094cute1_E:
	.zero		1
	.type		_ZN40_INTERNAL_b4f1950a_4_k_cu_029d85ba_230094cuda3std3__45__cpo6cbeginE,@object
	.size		_ZN40_INTERNAL_b4f1950a_4_k_cu_029d85ba_230094cuda3std3__45__cpo6cbeginE,(_ZN40_INTERNAL_b4f1950a_4_k_cu_029d85ba_230094cuda3std3__48in_placeE - _ZN40_INTERNAL_b4f1950a_4_k_cu_029d85ba_230094cuda3std3__45__cpo6cbeginE)
_ZN40_INTERNAL_b4f1950a_4_k_cu_029d85ba_230094cuda3std3__45__cpo6cbeginE:
	.zero		1
	.type		_ZN40_INTERNAL_b4f1950a_4_k_cu_029d85ba_230094cuda3std3__48in_placeE,@object
	.size		_ZN40_INTERNAL_b4f1950a_4_k_cu_029d85ba_230094cuda3std3__48in_placeE,(_ZN40_INTERNAL_b4f1950a_4_k_cu_029d85ba_230094cuda3std6ranges3__45__cpo9iter_moveE - _ZN40_INTERNAL_b4f1950a_4_k_cu_029d85ba_230094cuda3std3__48in_placeE)
_ZN40_INTERNAL_b4f1950a_4_k_cu_029d85ba_230094cuda3std3__48in_placeE:
	.zero		1
	.type		_ZN40_INTERNAL_b4f1950a_4_k_cu_029d85ba_230094cuda3std6ranges3__45__cpo9iter_moveE,@object
	.size		_ZN40_INTERNAL_b4f1950a_4_k_cu_029d85ba_230094cuda3std6ranges3__45__cpo9iter_moveE,(_ZN40_INTERNAL_b4f1950a_4_k_cu_029d85ba_230094cuda3std3__45__cpo5beginE - _ZN40_INTERNAL_b4f1950a_4_k_cu_029d85ba_230094cuda3std6ranges3__45__cpo9iter_moveE)
_ZN40_INTERNAL_b4f1950a_4_k_cu_029d85ba_230094cuda3std6ranges3__45__cpo9iter_moveE:
	.zero		1
	.type		_ZN40_INTERNAL_b4f1950a_4_k_cu_029d85ba_230094cuda3std3__45__cpo5beginE,@object
	.size		_ZN40_INTERNAL_b4f1950a_4_k_cu_029d85ba_230094cuda3std3__45__cpo5beginE,(_ZN40_INTERNAL_b4f1950a_4_k_cu_029d85ba_230094cuda3std3__442_GLOBAL__N__b4f1950a_4_k_cu_029d85ba_230096ignoreE - _ZN40_INTERNAL_b4f1950a_4_k_cu_029d85ba_230094cuda3std3__45__cpo5beginE)
_ZN40_INTERNAL_b4f1950a_4_k_cu_029d85ba_230094cuda3std3__45__cpo5beginE:
	.zero		1
	.type		_ZN40_INTERNAL_b4f1950a_4_k_cu_029d85ba_230094cuda3std3__442_GLOBAL__N__b4f1950a_4_k_cu_029d85ba_230096ignoreE,@object
	.size		_ZN40_INTERNAL_b4f1950a_4_k_cu_029d85ba_230094cuda3std3__442_GLOBAL__N__b4f1950a_4_k_cu_029d85ba_230096ignoreE,(_ZN40_INTERNAL_b4f1950a_4_k_cu_029d85ba_230094cute7productE - _ZN40_INTERNAL_b4f1950a_4_k_cu_029d85ba_230094cuda3std3__442_GLOBAL__N__b4f1950a_4_k_cu_029d85ba_230096ignoreE)
_ZN40_INTERNAL_b4f1950a_4_k_cu_029d85ba_230094cuda3std3__442_GLOBAL__N__b4f1950a_4_k_cu_029d85ba_230096ignoreE:
	.zero		1
	.type		_ZN40_INTERNAL_b4f1950a_4_k_cu_029d85ba_230094cute7productE,@object
	.size		_ZN40_INTERNAL_b4f1950a_4_k_cu_029d85ba_230094cute7productE,(_ZN40_INTERNAL_b4f1950a_4_k_cu_029d85ba_230094cuda3std3__45__cpo3endE - _ZN40_INTERNAL_b4f1950a_4_k_cu_029d85ba_230094cute7productE)
_ZN40_INTERNAL_b4f1950a_4_k_cu_029d85ba_230094cute7productE:
	.zero		1
	.type		_ZN40_INTERNAL_b4f1950a_4_k_cu_029d85ba_230094cuda3std3__45__cpo3endE,@object
	.size		_ZN40_INTERNAL_b4f1950a_4_k_cu_029d85ba_230094cuda3std3__45__cpo3endE,(_ZN40_INTERNAL_b4f1950a_4_k_cu_029d85ba_230094cuda3std3__419piecewise_constructE - _ZN40_INTERNAL_b4f1950a_4_k_cu_029d85ba_230094cuda3std3__45__cpo3endE)
_ZN40_INTERNAL_b4f1950a_4_k_cu_029d85ba_230094cuda3std3__45__cpo3endE:
	.zero		1
	.type		_ZN40_INTERNAL_b4f1950a_4_k_cu_029d85ba_230094cuda3std3__419piecewise_constructE,@object
	.size		_ZN40_INTERNAL_b4f1950a_4_k_cu_029d85ba_230094cuda3std3__419piecewise_constructE,(_ZN40_INTERNAL_b4f1950a_4_k_cu_029d85ba_230094cuda3std3__45__cpo4cendE - _ZN40_INTERNAL_b4f1950a_4_k_cu_029d85ba_230094cuda3std3__419piecewise_constructE)
_ZN40_INTERNAL_b4f1950a_4_k_cu_029d85ba_230094cuda3std3__419piecewise_constructE:
	.zero		1
	.type		_ZN40_INTERNAL_b4f1950a_4_k_cu_029d85ba_230094cuda3std3__45__cpo4cendE,@object
	.size		_ZN40_INTERNAL_b4f1950a_4_k_cu_029d85ba_230094cuda3std3__45__cpo4cendE,(_ZN40_INTERNAL_b4f1950a_4_k_cu_029d85ba_230094cuda3std6ranges3__45__cpo4swapE - _ZN40_INTERNAL_b4f1950a_4_k_cu_029d85ba_230094cuda3std3__45__cpo4cendE)
_ZN40_INTERNAL_b4f1950a_4_k_cu_029d85ba_230094cuda3std3__45__cpo4cendE:
	.zero		1
	.type		_ZN40_INTERNAL_b4f1950a_4_k_cu_029d85ba_230094cuda3std6ranges3__45__cpo4swapE,@object
	.size		_ZN40_INTERNAL_b4f1950a_4_k_cu_029d85ba_230094cuda3std6ranges3__45__cpo4swapE,(.L_11 - _ZN40_INTERNAL_b4f1950a_4_k_cu_029d85ba_230094cuda3std6ranges3__45__cpo4swapE)
_ZN40_INTERNAL_b4f1950a_4_k_cu_029d85ba_230094cuda3std6ranges3__45__cpo4swapE:
	.zero		1
.L_11:


//--------------------- .nv.constant0._ZN7cutlass13device_kernelINS_4gemm6kernel13GemmUniversalIN4cute5tupleIJiiiiEEENS1_10collective13CollectiveMmaINS1_35MainloopSm100TmaUmmaWarpSpecializedILi6ELi2ELi2ENS5_IJNS4_1CILi1EEESB_SB_EEEEENS5_IJNSA_ILi128EEENSA_ILi256EEENSA_ILi32EEEEEENS_12float_e4m3_tENS5_IJlSB_lEEESI_SJ_NS4_8TiledMMAINS4_8MMA_AtomIJNS4_10MMA_TraitsINS4_19SM100_MMA_F8F6F4_SSEJSI_SI_fSE_SF_NS4_17integral_constantINS4_4UMMA5MajorELSQ_0EEESR_NSO_INSP_7ScaleInELSS_0EEEST_EEEEEENS4_6LayoutISC_NS5_IJNSA_ILi0EEESX_SX_EEEEENS5_IJNS4_10UnderscoreES10_S10_EEEEENS4_13SM90_TMA_LOADENS4_14ComposedLayoutINS4_7SwizzleILi1ELi4ELi3EEENS4_18smem_ptr_flag_bitsILi8EEENSW_INS5_IJNSA_ILi8EEESG_EEENS5_IJSG_SB_EEEEEEEvNS4_8identityES13_S1D_vS1E_EENS_8epilogue10collective18CollectiveEpilogueINS1G_23Sm100TmaWarpSpecializedILi4ELi2ELi64ELb0ELb0EEEJSH_NS5_IJNSW_ISE_SB_EENSW_INSA_ILi64EEESB_EEEEESI_SJ_SI_SJ_NS1G_6fusion15FusionCallbacksIS1K_NS1P_17LinearCombinationISI_fSI_fLNS_15FloatRoundStyleE2EEESH_S1O_JEEENS4_5SM1004TMEM4LOAD26SM100_TMEM_LOAD_32dp32b64xES13_NS14_INS15_ILi2ELi4ELi3EEES18_NSW_INS5_IJS19_S1M_EEENS5_IJS1M_SB_EEEEEEENS4_39AutoVectorizingCopyWithAssumedAlignmentILi128EEENS4_14SM90_TMA_STOREES23_S25_S25_EEEvvEEEEvNT_6ParamsE --------------------------
	.section	.nv.constant0._ZN7cutlass13device_kernelINS_4gemm6kernel13GemmUniversalIN4cute5tupleIJiiiiEEENS1_10collective13CollectiveMmaINS1_35MainloopSm100TmaUmmaWarpSpecializedILi6ELi2ELi2ENS5_IJNS4_1CILi1EEESB_SB_EEEEENS5_IJNSA_ILi128EEENSA_ILi256EEENSA_ILi32EEEEEENS_12float_e4m3_tENS5_IJlSB_lEEESI_SJ_NS4_8TiledMMAINS4_8MMA_AtomIJNS4_10MMA_TraitsINS4_19SM100_MMA_F8F6F4_SSEJSI_SI_fSE_SF_NS4_17integral_constantINS4_4UMMA5MajorELSQ_0EEESR_NSO_INSP_7ScaleInELSS_0EEEST_EEEEEENS4_6LayoutISC_NS5_IJNSA_ILi0EEESX_SX_EEEEENS5_IJNS4_10UnderscoreES10_S10_EEEEENS4_13SM90_TMA_LOADENS4_14ComposedLayoutINS4_7SwizzleILi1ELi4ELi3EEENS4_18smem_ptr_flag_bitsILi8EEENSW_INS5_IJNSA_ILi8EEESG_EEENS5_IJSG_SB_EEEEEEEvNS4_8identityES13_S1D_vS1E_EENS_8epilogue10collective18CollectiveEpilogueINS1G_23Sm100TmaWarpSpecializedILi4ELi2ELi64ELb0ELb0EEEJSH_NS5_IJNSW_ISE_SB_EENSW_INSA_ILi64EEESB_EEEEESI_SJ_SI_SJ_NS1G_6fusion15FusionCallbacksIS1K_NS1P_17LinearCombinationISI_fSI_fLNS_15FloatRoundStyleE2EEESH_S1O_JEEENS4_5SM1004TMEM4LOAD26SM100_TMEM_LOAD_32dp32b64xES13_NS14_INS15_ILi2ELi4ELi3EEES18_NSW_INS5_IJS19_S1M_EEENS5_IJS1M_SB_EEEEEEENS4_39AutoVectorizingCopyWithAssumedAlignmentILi128EEENS4_14SM90_TMA_STOREES23_S25_S25_EEEvvEEEEvNT_6ParamsE,"a",@progbits
	.sectionflags	@""
	.align	4
.nv.constant0._ZN7cutlass13device_kernelINS_4gemm6kernel13GemmUniversalIN4cute5tupleIJiiiiEEENS1_10collective13CollectiveMmaINS1_35MainloopSm100TmaUmmaWarpSpecializedILi6ELi2ELi2ENS5_IJNS4_1CILi1EEESB_SB_EEEEENS5_IJNSA_ILi128EEENSA_ILi256EEENSA_ILi32EEEEEENS_12float_e4m3_tENS5_IJlSB_lEEESI_SJ_NS4_8TiledMMAINS4_8MMA_AtomIJNS4_10MMA_TraitsINS4_19SM100_MMA_F8F6F4_SSEJSI_SI_fSE_SF_NS4_17integral_constantINS4_4UMMA5MajorELSQ_0EEESR_NSO_INSP_7ScaleInELSS_0EEEST_EEEEEENS4_6LayoutISC_NS5_IJNSA_ILi0EEESX_SX_EEEEENS5_IJNS4_10UnderscoreES10_S10_EEEEENS4_13SM90_TMA_LOADENS4_14ComposedLayoutINS4_7SwizzleILi1ELi4ELi3EEENS4_18smem_ptr_flag_bitsILi8EEENSW_INS5_IJNSA_ILi8EEESG_EEENS5_IJSG_SB_EEEEEEEvNS4_8identityES13_S1D_vS1E_EENS_8epilogue10collective18CollectiveEpilogueINS1G_23Sm100TmaWarpSpecializedILi4ELi2ELi64ELb0ELb0EEEJSH_NS5_IJNSW_ISE_SB_EENSW_INSA_ILi64EEESB_EEEEESI_SJ_SI_SJ_NS1G_6fusion15FusionCallbacksIS1K_NS1P_17LinearCombinationISI_fSI_fLNS_15FloatRoundStyleE2EEESH_S1O_JEEENS4_5SM1004TMEM4LOAD26SM100_TMEM_LOAD_32dp32b64xES13_NS14_INS15_ILi2ELi4ELi3EEES18_NSW_INS5_IJS19_S1M_EEENS5_IJS1M_SB_EEEEEEENS4_39AutoVectorizingCopyWithAssumedAlignmentILi128EEENS4_14SM90_TMA_STOREES23_S25_S25_EEEvvEEEEvNT_6ParamsE:
	.zero		2944


//--------------------- SYMBOLS --------------------------

	.type		.nv.reservedSmem.offset0,@object
	.size		.nv.reservedSmem.offset0,0x4
	.type		.nv.reservedSmem.cap,@object
	.size		.nv.reservedSmem.cap,0x4
	.type		__assertfail,@function
